//
// Generated by NVIDIA NVVM Compiler
//
// Compiler Build ID: CL-36424714
// Cuda compilation tools, release 13.0, V13.0.88
// Based on NVVM 20.0.0
//

.version 9.0
.target sm_100
.address_size 64

	// .globl	_Z9half_con1P6__halfS0_S0_S0_S0_S0_S_S_S_S_S_S_S_S_
.global .align 1 .b8 _ZN28_INTERNAL_865cf0a7_4_k_cu_it4cuda3std3__45__cpo5beginE[1];
.global .align 1 .b8 _ZN28_INTERNAL_865cf0a7_4_k_cu_it4cuda3std3__45__cpo3endE[1];
.global .align 1 .b8 _ZN28_INTERNAL_865cf0a7_4_k_cu_it4cuda3std3__45__cpo6cbeginE[1];
.global .align 1 .b8 _ZN28_INTERNAL_865cf0a7_4_k_cu_it4cuda3std3__45__cpo4cendE[1];
.global .align 1 .b8 _ZN28_INTERNAL_865cf0a7_4_k_cu_it4cuda3std3__45__cpo6rbeginE[1];
.global .align 1 .b8 _ZN28_INTERNAL_865cf0a7_4_k_cu_it4cuda3std3__45__cpo4rendE[1];
.global .align 1 .b8 _ZN28_INTERNAL_865cf0a7_4_k_cu_it4cuda3std3__45__cpo7crbeginE[1];
.global .align 1 .b8 _ZN28_INTERNAL_865cf0a7_4_k_cu_it4cuda3std3__45__cpo5crendE[1];
.global .align 1 .b8 _ZN28_INTERNAL_865cf0a7_4_k_cu_it4cuda3std3__430_GLOBAL__N__865cf0a7_4_k_cu_it6ignoreE[1];
.global .align 1 .b8 _ZN28_INTERNAL_865cf0a7_4_k_cu_it4cuda3std3__419piecewise_constructE[1];
.global .align 1 .b8 _ZN28_INTERNAL_865cf0a7_4_k_cu_it4cuda3std3__48in_placeE[1];
.global .align 1 .b8 _ZN28_INTERNAL_865cf0a7_4_k_cu_it4cuda3std3__420unreachable_sentinelE[1];
.global .align 1 .b8 _ZN28_INTERNAL_865cf0a7_4_k_cu_it4cuda3std3__47nulloptE[1];
.global .align 1 .b8 _ZN28_INTERNAL_865cf0a7_4_k_cu_it4cuda3std3__48unexpectE[1];
.global .align 1 .b8 _ZN28_INTERNAL_865cf0a7_4_k_cu_it4cuda3std6ranges3__45__cpo4swapE[1];
.global .align 1 .b8 _ZN28_INTERNAL_865cf0a7_4_k_cu_it4cuda3std6ranges3__45__cpo9iter_moveE[1];
.global .align 1 .b8 _ZN28_INTERNAL_865cf0a7_4_k_cu_it4cuda3std6ranges3__45__cpo5beginE[1];
.global .align 1 .b8 _ZN28_INTERNAL_865cf0a7_4_k_cu_it4cuda3std6ranges3__45__cpo3endE[1];
.global .align 1 .b8 _ZN28_INTERNAL_865cf0a7_4_k_cu_it4cuda3std6ranges3__45__cpo6cbeginE[1];
.global .align 1 .b8 _ZN28_INTERNAL_865cf0a7_4_k_cu_it4cuda3std6ranges3__45__cpo4cendE[1];
.global .align 1 .b8 _ZN28_INTERNAL_865cf0a7_4_k_cu_it4cuda3std6ranges3__45__cpo7advanceE[1];
.global .align 1 .b8 _ZN28_INTERNAL_865cf0a7_4_k_cu_it4cuda3std6ranges3__45__cpo9iter_swapE[1];
.global .align 1 .b8 _ZN28_INTERNAL_865cf0a7_4_k_cu_it4cuda3std6ranges3__45__cpo4nextE[1];
.global .align 1 .b8 _ZN28_INTERNAL_865cf0a7_4_k_cu_it4cuda3std6ranges3__45__cpo4prevE[1];
.global .align 1 .b8 _ZN28_INTERNAL_865cf0a7_4_k_cu_it4cuda3std6ranges3__45__cpo4dataE[1];
.global .align 1 .b8 _ZN28_INTERNAL_865cf0a7_4_k_cu_it4cuda3std6ranges3__45__cpo5cdataE[1];
.global .align 1 .b8 _ZN28_INTERNAL_865cf0a7_4_k_cu_it4cuda3std6ranges3__45__cpo4sizeE[1];
.global .align 1 .b8 _ZN28_INTERNAL_865cf0a7_4_k_cu_it4cuda3std6ranges3__45__cpo5ssizeE[1];
.global .align 1 .b8 _ZN28_INTERNAL_865cf0a7_4_k_cu_it4cuda3std6ranges3__45__cpo8distanceE[1];
.global .align 1 .b8 _ZN28_INTERNAL_865cf0a7_4_k_cu_it6thrust24THRUST_300001_SM_1000_NS8cuda_cub3parE[1];
.global .align 1 .b8 _ZN28_INTERNAL_865cf0a7_4_k_cu_it6thrust24THRUST_300001_SM_1000_NS8cuda_cub10par_nosyncE[1];
.global .align 1 .b8 _ZN28_INTERNAL_865cf0a7_4_k_cu_it6thrust24THRUST_300001_SM_1000_NS6system6detail10sequential3seqE[1];
.global .align 1 .b8 _ZN28_INTERNAL_865cf0a7_4_k_cu_it6thrust24THRUST_300001_SM_1000_NS6system3cpp3parE[1];
.global .align 1 .b8 _ZN28_INTERNAL_865cf0a7_4_k_cu_it6thrust24THRUST_300001_SM_1000_NS12placeholders2_1E[1];
.global .align 1 .b8 _ZN28_INTERNAL_865cf0a7_4_k_cu_it6thrust24THRUST_300001_SM_1000_NS12placeholders2_2E[1];
.global .align 1 .b8 _ZN28_INTERNAL_865cf0a7_4_k_cu_it6thrust24THRUST_300001_SM_1000_NS12placeholders2_3E[1];
.global .align 1 .b8 _ZN28_INTERNAL_865cf0a7_4_k_cu_it6thrust24THRUST_300001_SM_1000_NS12placeholders2_4E[1];
.global .align 1 .b8 _ZN28_INTERNAL_865cf0a7_4_k_cu_it6thrust24THRUST_300001_SM_1000_NS12placeholders2_5E[1];
.global .align 1 .b8 _ZN28_INTERNAL_865cf0a7_4_k_cu_it6thrust24THRUST_300001_SM_1000_NS12placeholders2_6E[1];
.global .align 1 .b8 _ZN28_INTERNAL_865cf0a7_4_k_cu_it6thrust24THRUST_300001_SM_1000_NS12placeholders2_7E[1];
.global .align 1 .b8 _ZN28_INTERNAL_865cf0a7_4_k_cu_it6thrust24THRUST_300001_SM_1000_NS12placeholders2_8E[1];
.global .align 1 .b8 _ZN28_INTERNAL_865cf0a7_4_k_cu_it6thrust24THRUST_300001_SM_1000_NS12placeholders2_9E[1];
.global .align 1 .b8 _ZN28_INTERNAL_865cf0a7_4_k_cu_it6thrust24THRUST_300001_SM_1000_NS12placeholders3_10E[1];
.global .align 1 .b8 _ZN28_INTERNAL_865cf0a7_4_k_cu_it6thrust24THRUST_300001_SM_1000_NS3seqE[1];
.global .align 1 .b8 _ZN28_INTERNAL_865cf0a7_4_k_cu_it6thrust24THRUST_300001_SM_1000_NS6deviceE[1];

.visible .entry _Z9half_con1P6__halfS0_S0_S0_S0_S0_S_S_S_S_S_S_S_S_(
	.param .u64 .ptr .align 1 _Z9half_con1P6__halfS0_S0_S0_S0_S0_S_S_S_S_S_S_S_S__param_0,
	.param .u64 .ptr .align 1 _Z9half_con1P6__halfS0_S0_S0_S0_S0_S_S_S_S_S_S_S_S__param_1,
	.param .u64 .ptr .align 1 _Z9half_con1P6__halfS0_S0_S0_S0_S0_S_S_S_S_S_S_S_S__param_2,
	.param .u64 .ptr .align 1 _Z9half_con1P6__halfS0_S0_S0_S0_S0_S_S_S_S_S_S_S_S__param_3,
	.param .u64 .ptr .align 1 _Z9half_con1P6__halfS0_S0_S0_S0_S0_S_S_S_S_S_S_S_S__param_4,
	.param .u64 .ptr .align 1 _Z9half_con1P6__halfS0_S0_S0_S0_S0_S_S_S_S_S_S_S_S__param_5,
	.param .align 2 .b8 _Z9half_con1P6__halfS0_S0_S0_S0_S0_S_S_S_S_S_S_S_S__param_6[2],
	.param .align 2 .b8 _Z9half_con1P6__halfS0_S0_S0_S0_S0_S_S_S_S_S_S_S_S__param_7[2],
	.param .align 2 .b8 _Z9half_con1P6__halfS0_S0_S0_S0_S0_S_S_S_S_S_S_S_S__param_8[2],
	.param .align 2 .b8 _Z9half_con1P6__halfS0_S0_S0_S0_S0_S_S_S_S_S_S_S_S__param_9[2],
	.param .align 2 .b8 _Z9half_con1P6__halfS0_S0_S0_S0_S0_S_S_S_S_S_S_S_S__param_10[2],
	.param .align 2 .b8 _Z9half_con1P6__halfS0_S0_S0_S0_S0_S_S_S_S_S_S_S_S__param_11[2],
	.param .align 2 .b8 _Z9half_con1P6__halfS0_S0_S0_S0_S0_S_S_S_S_S_S_S_S__param_12[2],
	.param .align 2 .b8 _Z9half_con1P6__halfS0_S0_S0_S0_S0_S_S_S_S_S_S_S_S__param_13[2]
)
{
	.reg .pred 	%p<7>;
	.reg .b16 	%rs<116>;
	.reg .b32 	%r<17>;
	.reg .b32 	%f<14>;
	.reg .b64 	%rd<41>;

	ld.param.u16 	%rs11, [_Z9half_con1P6__halfS0_S0_S0_S0_S0_S_S_S_S_S_S_S_S__param_13];
	ld.param.u16 	%rs10, [_Z9half_con1P6__halfS0_S0_S0_S0_S0_S_S_S_S_S_S_S_S__param_12];
	ld.param.u16 	%rs9, [_Z9half_con1P6__halfS0_S0_S0_S0_S0_S_S_S_S_S_S_S_S__param_11];
	ld.param.u16 	%rs8, [_Z9half_con1P6__halfS0_S0_S0_S0_S0_S_S_S_S_S_S_S_S__param_10];
	ld.param.u16 	%rs7, [_Z9half_con1P6__halfS0_S0_S0_S0_S0_S_S_S_S_S_S_S_S__param_9];
	ld.param.u16 	%rs6, [_Z9half_con1P6__halfS0_S0_S0_S0_S0_S_S_S_S_S_S_S_S__param_8];
	ld.param.u16 	%rs28, [_Z9half_con1P6__halfS0_S0_S0_S0_S0_S_S_S_S_S_S_S_S__param_7];
	ld.param.u16 	%rs22, [_Z9half_con1P6__halfS0_S0_S0_S0_S0_S_S_S_S_S_S_S_S__param_6];
	ld.param.u64 	%rd7, [_Z9half_con1P6__halfS0_S0_S0_S0_S0_S_S_S_S_S_S_S_S__param_0];
	ld.param.u64 	%rd4, [_Z9half_con1P6__halfS0_S0_S0_S0_S0_S_S_S_S_S_S_S_S__param_3];
	ld.param.u64 	%rd5, [_Z9half_con1P6__halfS0_S0_S0_S0_S0_S_S_S_S_S_S_S_S__param_4];
	ld.param.u64 	%rd6, [_Z9half_con1P6__halfS0_S0_S0_S0_S0_S_S_S_S_S_S_S_S__param_5];
	cvta.to.global.u64 	%rd8, %rd7;
	mov.u32 	%r3, %tid.x;
	mov.u32 	%r4, %ctaid.x;
	mov.u32 	%r5, %ntid.x;
	mad.lo.s32 	%r1, %r4, %r5, %r3;
	mov.u32 	%r6, %tid.y;
	mov.u32 	%r7, %ctaid.y;
	mov.u32 	%r8, %ntid.y;
	mad.lo.s32 	%r2, %r7, %r8, %r6;
	setp.gt.s32 	%p1, %r1, 0;
	add.s32 	%r9, %r1, -1;
	selp.b32 	%r10, %r9, 511, %p1;
	setp.eq.s32 	%p2, %r2, 0;
	add.s32 	%r11, %r2, -1;
	selp.b32 	%r12, 511, %r11, %p2;
	setp.lt.s32 	%p3, %r1, 511;
	add.s32 	%r13, %r1, 1;
	selp.b32 	%r14, %r13, 0, %p3;
	setp.lt.u32 	%p4, %r2, 511;
	add.s32 	%r15, %r2, 1;
	selp.b32 	%r16, %r15, 0, %p4;
	mul.wide.u32 	%rd9, %r2, 1024;
	add.s64 	%rd10, %rd8, %rd9;
	mul.wide.u32 	%rd11, %r10, 2;
	add.s64 	%rd12, %rd10, %rd11;
	mul.wide.s32 	%rd13, %r14, 2;
	add.s64 	%rd14, %rd10, %rd13;
	ld.global.u16 	%rs13, [%rd12];
	ld.global.u16 	%rs14, [%rd14];
	// begin inline asm
	{add.f16 %rs12,%rs13,%rs14;
}
	// end inline asm
	mul.wide.u32 	%rd15, %r12, 1024;
	add.s64 	%rd16, %rd8, %rd15;
	mul.wide.s32 	%rd17, %r1, 2;
	add.s64 	%rd18, %rd16, %rd17;
	ld.global.u16 	%rs17, [%rd18];
	// begin inline asm
	{add.f16 %rs15,%rs12,%rs17;
}
	// end inline asm
	mul.wide.u32 	%rd19, %r16, 1024;
	add.s64 	%rd20, %rd8, %rd19;
	add.s64 	%rd21, %rd20, %rd17;
	ld.global.u16 	%rs20, [%rd21];
	// begin inline asm
	{add.f16 %rs18,%rs15,%rs20;
}
	// end inline asm
	add.s64 	%rd1, %rd10, %rd17;
	ld.global.u16 	%rs23, [%rd1];
	// begin inline asm
	{mul.f16 %rs21,%rs22,%rs23;
}
	// end inline asm
	// begin inline asm
	{sub.f16 %rs24,%rs18,%rs21;
}
	// end inline asm
	// begin inline asm
	{  cvt.f32.f16 %f5, %rs24;}

	// end inline asm
	// begin inline asm
	{  cvt.f32.f16 %f6, %rs28;}

	// end inline asm
	// begin inline asm
	{rcp.approx.ftz.f32 %f7, %f6;
}
	// end inline asm
	mul.f32 	%f9, %f5, %f7;
	// begin inline asm
	{  cvt.rn.f16.f32 %rs115, %f9;}

	// end inline asm
	// begin inline asm
	{abs.f16 %rs30,%rs115;
}
	// end inline asm
	mov.b16 	%rs34, 143;
	// begin inline asm
	{ .reg .pred __$temp3;
  setp.lt.f16  __$temp3, %rs30, %rs34;
  selp.u16 %rs32, 1, 0, __$temp3;}
	// end inline asm
	setp.eq.s16 	%p5, %rs32, 0;
	@%p5 bra 	$L__BB0_3;
	mov.f32 	%f10, 0f00000000;
	// begin inline asm
	{  cvt.rn.f16.f32 %rs35, %f10;}

	// end inline asm
	// begin inline asm
	{ .reg .pred __$temp3;
  setp.lt.f16  __$temp3, %rs35, %rs30;
  selp.u16 %rs36, 1, 0, __$temp3;}
	// end inline asm
	setp.eq.s16 	%p6, %rs36, 0;
	@%p6 bra 	$L__BB0_3;
	neg.f32 	%f12, %f6;
	fma.rn.f32 	%f13, %f12, %f9, %f5;
	fma.rn.f32 	%f11, %f7, %f13, %f9;
	// begin inline asm
	{  cvt.rn.f16.f32 %rs115, %f11;}

	// end inline asm
$L__BB0_3:
	ld.param.u64 	%rd40, [_Z9half_con1P6__halfS0_S0_S0_S0_S0_S_S_S_S_S_S_S_S__param_2];
	ld.param.u64 	%rd39, [_Z9half_con1P6__halfS0_S0_S0_S0_S0_S_S_S_S_S_S_S_S__param_1];
	cvta.to.global.u64 	%rd22, %rd39;
	cvta.to.global.u64 	%rd23, %rd40;
	cvta.to.global.u64 	%rd24, %rd4;
	cvta.to.global.u64 	%rd25, %rd5;
	cvta.to.global.u64 	%rd26, %rd6;
	add.s64 	%rd28, %rd22, %rd9;
	add.s64 	%rd30, %rd28, %rd17;
	st.global.u16 	[%rd30], %rs115;
	add.s64 	%rd31, %rd23, %rd9;
	add.s64 	%rd32, %rd31, %rd17;
	ld.global.u16 	%rs41, [%rd32];
	// begin inline asm
	{mul.f16 %rs40,%rs41,%rs41;
}
	// end inline asm
	add.s64 	%rd33, %rd24, %rd9;
	add.s64 	%rd34, %rd33, %rd17;
	ld.global.u16 	%rs44, [%rd34];
	// begin inline asm
	{mul.f16 %rs43,%rs44,%rs44;
}
	// end inline asm
	// begin inline asm
	{add.f16 %rs46,%rs40,%rs43;
}
	// end inline asm
	// begin inline asm
	{mul.f16 %rs49,%rs40,%rs41;
}
	// end inline asm
	// begin inline asm
	{mul.f16 %rs52,%rs43,%rs44;
}
	// end inline asm
	// begin inline asm
	{add.f16 %rs55,%rs49,%rs52;
}
	// end inline asm
	ld.global.u16 	%rs60, [%rd1];
	// begin inline asm
	{mul.f16 %rs58,%rs9,%rs60;
}
	// end inline asm
	// begin inline asm
	{mul.f16 %rs61,%rs22,%rs55;
}
	// end inline asm
	// begin inline asm
	{add.f16 %rs64,%rs58,%rs61;
}
	// end inline asm
	// begin inline asm
	{mul.f16 %rs67,%rs6,%rs46;
}
	// end inline asm
	// begin inline asm
	{sub.f16 %rs70,%rs64,%rs67;
}
	// end inline asm
	// begin inline asm
	{mul.f16 %rs73,%rs8,%rs70;
}
	// end inline asm
	// begin inline asm
	{mul.f16 %rs76,%rs9,%rs10;
}
	// end inline asm
	// begin inline asm
	{mul.f16 %rs79,%rs60,%rs60;
}
	// end inline asm
	// begin inline asm
	{mul.f16 %rs82,%rs76,%rs79;
}
	// end inline asm
	// begin inline asm
	{sub.f16 %rs85,%rs8,%rs60;
}
	// end inline asm
	// begin inline asm
	{mul.f16 %rs88,%rs82,%rs85;
}
	// end inline asm
	// begin inline asm
	{sub.f16 %rs91,%rs73,%rs88;
}
	// end inline asm
	// begin inline asm
	{mul.f16 %rs94,%rs76,%rs60;
}
	// end inline asm
	// begin inline asm
	{mul.f16 %rs97,%rs85,%rs85;
}
	// end inline asm
	// begin inline asm
	{mul.f16 %rs100,%rs94,%rs97;
}
	// end inline asm
	// begin inline asm
	{add.f16 %rs103,%rs91,%rs100;
}
	// end inline asm
	add.s64 	%rd35, %rd25, %rd9;
	add.s64 	%rd36, %rd35, %rd17;
	st.global.u16 	[%rd36], %rs103;
	// begin inline asm
	{mul.f16 %rs106,%rs7,%rs11;
}
	// end inline asm
	ld.global.u16 	%rs111, [%rd30];
	// begin inline asm
	{mul.f16 %rs109,%rs106,%rs111;
}
	// end inline asm
	// begin inline asm
	{sub.f16 %rs112,%rs103,%rs109;
}
	// end inline asm
	add.s64 	%rd37, %rd26, %rd9;
	add.s64 	%rd38, %rd37, %rd17;
	st.global.u16 	[%rd38], %rs112;
	ret;

}
	// .globl	_Z9half_con2P6__halfS0_S0_S0_S0_S_S_S_S_S_S_S_S_S_S_S_S_S_S_
.visible .entry _Z9half_con2P6__halfS0_S0_S0_S0_S_S_S_S_S_S_S_S_S_S_S_S_S_S_(
	.param .u64 .ptr .align 1 _Z9half_con2P6__halfS0_S0_S0_S0_S_S_S_S_S_S_S_S_S_S_S_S_S_S__param_0,
	.param .u64 .ptr .align 1 _Z9half_con2P6__halfS0_S0_S0_S0_S_S_S_S_S_S_S_S_S_S_S_S_S_S__param_1,
	.param .u64 .ptr .align 1 _Z9half_con2P6__halfS0_S0_S0_S0_S_S_S_S_S_S_S_S_S_S_S_S_S_S__param_2,
	.param .u64 .ptr .align 1 _Z9half_con2P6__halfS0_S0_S0_S0_S_S_S_S_S_S_S_S_S_S_S_S_S_S__param_3,
	.param .u64 .ptr .align 1 _Z9half_con2P6__halfS0_S0_S0_S0_S_S_S_S_S_S_S_S_S_S_S_S_S_S__param_4,
	.param .align 2 .b8 _Z9half_con2P6__halfS0_S0_S0_S0_S_S_S_S_S_S_S_S_S_S_S_S_S_S__param_5[2],
	.param .align 2 .b8 _Z9half_con2P6__halfS0_S0_S0_S0_S_S_S_S_S_S_S_S_S_S_S_S_S_S__param_6[2],
	.param .align 2 .b8 _Z9half_con2P6__halfS0_S0_S0_S0_S_S_S_S_S_S_S_S_S_S_S_S_S_S__param_7[2],
	.param .align 2 .b8 _Z9half_con2P6__halfS0_S0_S0_S0_S_S_S_S_S_S_S_S_S_S_S_S_S_S__param_8[2],
	.param .align 2 .b8 _Z9half_con2P6__halfS0_S0_S0_S0_S_S_S_S_S_S_S_S_S_S_S_S_S_S__param_9[2],
	.param .align 2 .b8 _Z9half_con2P6__halfS0_S0_S0_S0_S_S_S_S_S_S_S_S_S_S_S_S_S_S__param_10[2],
	.param .align 2 .b8 _Z9half_con2P6__halfS0_S0_S0_S0_S_S_S_S_S_S_S_S_S_S_S_S_S_S__param_11[2],
	.param .align 2 .b8 _Z9half_con2P6__halfS0_S0_S0_S0_S_S_S_S_S_S_S_S_S_S_S_S_S_S__param_12[2],
	.param .align 2 .b8 _Z9half_con2P6__halfS0_S0_S0_S0_S_S_S_S_S_S_S_S_S_S_S_S_S_S__param_13[2],
	.param .align 2 .b8 _Z9half_con2P6__halfS0_S0_S0_S0_S_S_S_S_S_S_S_S_S_S_S_S_S_S__param_14[2],
	.param .align 2 .b8 _Z9half_con2P6__halfS0_S0_S0_S0_S_S_S_S_S_S_S_S_S_S_S_S_S_S__param_15[2],
	.param .align 2 .b8 _Z9half_con2P6__halfS0_S0_S0_S0_S_S_S_S_S_S_S_S_S_S_S_S_S_S__param_16[2],
	.param .align 2 .b8 _Z9half_con2P6__halfS0_S0_S0_S0_S_S_S_S_S_S_S_S_S_S_S_S_S_S__param_17[2],
	.param .align 2 .b8 _Z9half_con2P6__halfS0_S0_S0_S0_S_S_S_S_S_S_S_S_S_S_S_S_S_S__param_18[2]
)
{
	.reg .pred 	%p<7>;
	.reg .b16 	%rs<118>;
	.reg .b32 	%r<17>;
	.reg .b32 	%f<14>;
	.reg .b64 	%rd<38>;

	ld.param.u16 	%rs16, [_Z9half_con2P6__halfS0_S0_S0_S0_S_S_S_S_S_S_S_S_S_S_S_S_S_S__param_18];
	ld.param.u16 	%rs15, [_Z9half_con2P6__halfS0_S0_S0_S0_S_S_S_S_S_S_S_S_S_S_S_S_S_S__param_17];
	ld.param.u16 	%rs14, [_Z9half_con2P6__halfS0_S0_S0_S0_S_S_S_S_S_S_S_S_S_S_S_S_S_S__param_16];
	ld.param.u16 	%rs13, [_Z9half_con2P6__halfS0_S0_S0_S0_S_S_S_S_S_S_S_S_S_S_S_S_S_S__param_15];
	ld.param.u16 	%rs12, [_Z9half_con2P6__halfS0_S0_S0_S0_S_S_S_S_S_S_S_S_S_S_S_S_S_S__param_14];
	ld.param.u16 	%rs11, [_Z9half_con2P6__halfS0_S0_S0_S0_S_S_S_S_S_S_S_S_S_S_S_S_S_S__param_13];
	ld.param.u16 	%rs10, [_Z9half_con2P6__halfS0_S0_S0_S0_S_S_S_S_S_S_S_S_S_S_S_S_S_S__param_12];
	ld.param.u16 	%rs9, [_Z9half_con2P6__halfS0_S0_S0_S0_S_S_S_S_S_S_S_S_S_S_S_S_S_S__param_11];
	ld.param.u16 	%rs8, [_Z9half_con2P6__halfS0_S0_S0_S0_S_S_S_S_S_S_S_S_S_S_S_S_S_S__param_10];
	ld.param.u16 	%rs7, [_Z9half_con2P6__halfS0_S0_S0_S0_S_S_S_S_S_S_S_S_S_S_S_S_S_S__param_9];
	ld.param.u16 	%rs6, [_Z9half_con2P6__halfS0_S0_S0_S0_S_S_S_S_S_S_S_S_S_S_S_S_S_S__param_8];
	ld.param.u16 	%rs5, [_Z9half_con2P6__halfS0_S0_S0_S0_S_S_S_S_S_S_S_S_S_S_S_S_S_S__param_7];
	ld.param.u16 	%rs33, [_Z9half_con2P6__halfS0_S0_S0_S0_S_S_S_S_S_S_S_S_S_S_S_S_S_S__param_6];
	ld.param.u16 	%rs27, [_Z9half_con2P6__halfS0_S0_S0_S0_S_S_S_S_S_S_S_S_S_S_S_S_S_S__param_5];
	ld.param.u64 	%rd5, [_Z9half_con2P6__halfS0_S0_S0_S0_S_S_S_S_S_S_S_S_S_S_S_S_S_S__param_0];
	ld.param.u64 	%rd4, [_Z9half_con2P6__halfS0_S0_S0_S0_S_S_S_S_S_S_S_S_S_S_S_S_S_S__param_4];
	cvta.to.global.u64 	%rd6, %rd5;
	mov.u32 	%r3, %tid.x;
	mov.u32 	%r4, %ctaid.x;
	mov.u32 	%r5, %ntid.x;
	mad.lo.s32 	%r1, %r4, %r5, %r3;
	mov.u32 	%r6, %tid.y;
	mov.u32 	%r7, %ctaid.y;
	mov.u32 	%r8, %ntid.y;
	mad.lo.s32 	%r2, %r7, %r8, %r6;
	setp.gt.s32 	%p1, %r1, 0;
	add.s32 	%r9, %r1, -1;
	selp.b32 	%r10, %r9, 511, %p1;
	setp.eq.s32 	%p2, %r2, 0;
	add.s32 	%r11, %r2, -1;
	selp.b32 	%r12, 511, %r11, %p2;
	setp.lt.s32 	%p3, %r1, 511;
	add.s32 	%r13, %r1, 1;
	selp.b32 	%r14, %r13, 0, %p3;
	setp.lt.u32 	%p4, %r2, 511;
	add.s32 	%r15, %r2, 1;
	selp.b32 	%r16, %r15, 0, %p4;
	mul.wide.u32 	%rd7, %r2, 1024;
	add.s64 	%rd8, %rd6, %rd7;
	mul.wide.u32 	%rd9, %r10, 2;
	add.s64 	%rd10, %rd8, %rd9;
	mul.wide.s32 	%rd11, %r14, 2;
	add.s64 	%rd12, %rd8, %rd11;
	ld.global.u16 	%rs18, [%rd10];
	ld.global.u16 	%rs19, [%rd12];
	// begin inline asm
	{add.f16 %rs17,%rs18,%rs19;
}
	// end inline asm
	mul.wide.u32 	%rd13, %r12, 1024;
	add.s64 	%rd14, %rd6, %rd13;
	mul.wide.s32 	%rd15, %r1, 2;
	add.s64 	%rd16, %rd14, %rd15;
	ld.global.u16 	%rs22, [%rd16];
	// begin inline asm
	{add.f16 %rs20,%rs17,%rs22;
}
	// end inline asm
	mul.wide.u32 	%rd17, %r16, 1024;
	add.s64 	%rd18, %rd6, %rd17;
	add.s64 	%rd19, %rd18, %rd15;
	ld.global.u16 	%rs25, [%rd19];
	// begin inline asm
	{add.f16 %rs23,%rs20,%rs25;
}
	// end inline asm
	add.s64 	%rd20, %rd8, %rd15;
	ld.global.u16 	%rs28, [%rd20];
	// begin inline asm
	{mul.f16 %rs26,%rs27,%rs28;
}
	// end inline asm
	// begin inline asm
	{sub.f16 %rs29,%rs23,%rs26;
}
	// end inline asm
	// begin inline asm
	{  cvt.f32.f16 %f5, %rs29;}

	// end inline asm
	// begin inline asm
	{  cvt.f32.f16 %f6, %rs33;}

	// end inline asm
	// begin inline asm
	{rcp.approx.ftz.f32 %f7, %f6;
}
	// end inline asm
	mul.f32 	%f9, %f5, %f7;
	// begin inline asm
	{  cvt.rn.f16.f32 %rs117, %f9;}

	// end inline asm
	// begin inline asm
	{abs.f16 %rs35,%rs117;
}
	// end inline asm
	mov.b16 	%rs39, 143;
	// begin inline asm
	{ .reg .pred __$temp3;
  setp.lt.f16  __$temp3, %rs35, %rs39;
  selp.u16 %rs37, 1, 0, __$temp3;}
	// end inline asm
	setp.eq.s16 	%p5, %rs37, 0;
	@%p5 bra 	$L__BB1_3;
	mov.f32 	%f10, 0f00000000;
	// begin inline asm
	{  cvt.rn.f16.f32 %rs40, %f10;}

	// end inline asm
	// begin inline asm
	{ .reg .pred __$temp3;
  setp.lt.f16  __$temp3, %rs40, %rs35;
  selp.u16 %rs41, 1, 0, __$temp3;}
	// end inline asm
	setp.eq.s16 	%p6, %rs41, 0;
	@%p6 bra 	$L__BB1_3;
	neg.f32 	%f12, %f6;
	fma.rn.f32 	%f13, %f12, %f9, %f5;
	fma.rn.f32 	%f11, %f7, %f13, %f9;
	// begin inline asm
	{  cvt.rn.f16.f32 %rs117, %f11;}

	// end inline asm
$L__BB1_3:
	ld.param.u64 	%rd37, [_Z9half_con2P6__halfS0_S0_S0_S0_S_S_S_S_S_S_S_S_S_S_S_S_S_S__param_3];
	ld.param.u64 	%rd36, [_Z9half_con2P6__halfS0_S0_S0_S0_S_S_S_S_S_S_S_S_S_S_S_S_S_S__param_2];
	ld.param.u64 	%rd35, [_Z9half_con2P6__halfS0_S0_S0_S0_S_S_S_S_S_S_S_S_S_S_S_S_S_S__param_1];
	cvta.to.global.u64 	%rd21, %rd35;
	cvta.to.global.u64 	%rd22, %rd36;
	cvta.to.global.u64 	%rd23, %rd37;
	cvta.to.global.u64 	%rd24, %rd4;
	add.s64 	%rd26, %rd21, %rd7;
	add.s64 	%rd28, %rd26, %rd15;
	st.global.u16 	[%rd28], %rs117;
	add.s64 	%rd29, %rd22, %rd7;
	add.s64 	%rd30, %rd29, %rd15;
	ld.global.u16 	%rs46, [%rd30];
	// begin inline asm
	{mul.f16 %rs45,%rs46,%rs46;
}
	// end inline asm
	// begin inline asm
	{mul.f16 %rs48,%rs45,%rs46;
}
	// end inline asm
	// begin inline asm
	{mul.f16 %rs51,%rs9,%rs46;
}
	// end inline asm
	// begin inline asm
	{sub.f16 %rs54,%rs8,%rs51;
}
	// end inline asm
	// begin inline asm
	{mul.f16 %rs57,%rs7,%rs45;
}
	// end inline asm
	// begin inline asm
	{add.f16 %rs60,%rs54,%rs57;
}
	// end inline asm
	// begin inline asm
	{mul.f16 %rs63,%rs48,%rs60;
}
	// end inline asm
	add.s64 	%rd31, %rd23, %rd7;
	add.s64 	%rd32, %rd31, %rd15;
	add.s64 	%rd33, %rd24, %rd7;
	add.s64 	%rd34, %rd33, %rd15;
	ld.global.u16 	%rs67, [%rd32];
	ld.global.u16 	%rs68, [%rd34];
	// begin inline asm
	{mul.f16 %rs66,%rs67,%rs68;
}
	// end inline asm
	// begin inline asm
	{mul.f16 %rs69,%rs66,%rs6;
}
	// end inline asm
	// begin inline asm
	{mul.f16 %rs72,%rs14,%rs63;
}
	// end inline asm
	// begin inline asm
	{sub.f16 %rs75,%rs5,%rs63;
}
	// end inline asm
	// begin inline asm
	{mul.f16 %rs78,%rs13,%rs75;
}
	// end inline asm
	// begin inline asm
	{add.f16 %rs81,%rs72,%rs78;
}
	// end inline asm
	// begin inline asm
	{mul.f16 %rs84,%rs11,%rs46;
}
	// end inline asm
	// begin inline asm
	{sub.f16 %rs87,%rs5,%rs46;
}
	// end inline asm
	// begin inline asm
	{mul.f16 %rs90,%rs84,%rs87;
}
	// end inline asm
	// begin inline asm
	{add.f16 %rs93,%rs81,%rs90;
}
	// end inline asm
	// begin inline asm
	{mul.f16 %rs96,%rs10,%rs69;
}
	// end inline asm
	// begin inline asm
	{add.f16 %rs99,%rs93,%rs96;
}
	// end inline asm
	// begin inline asm
	{mul.f16 %rs102,%rs12,%rs99;
}
	// end inline asm
	// begin inline asm
	{mul.f16 %rs105,%rs102,%rs117;
}
	// end inline asm
	// begin inline asm
	{add.f16 %rs108,%rs46,%rs105;
}
	// end inline asm
	// begin inline asm
	{min.f16 %rs111,%rs15,%rs108;
}
	// end inline asm
	// begin inline asm
	{max.f16 %rs114,%rs16,%rs111;
}
	// end inline asm
	st.global.u16 	[%rd30], %rs114;
	ret;

}
	// .globl	_Z9half_phi1P6__halfS0_S0_S0_S0_S0_S_S_S_S_S_S_S_S_S_S_S_
.visible .entry _Z9half_phi1P6__halfS0_S0_S0_S0_S0_S_S_S_S_S_S_S_S_S_S_S_(
	.param .u64 .ptr .align 1 _Z9half_phi1P6__halfS0_S0_S0_S0_S0_S_S_S_S_S_S_S_S_S_S_S__param_0,
	.param .u64 .ptr .align 1 _Z9half_phi1P6__halfS0_S0_S0_S0_S0_S_S_S_S_S_S_S_S_S_S_S__param_1,
	.param .u64 .ptr .align 1 _Z9half_phi1P6__halfS0_S0_S0_S0_S0_S_S_S_S_S_S_S_S_S_S_S__param_2,
	.param .u64 .ptr .align 1 _Z9half_phi1P6__halfS0_S0_S0_S0_S0_S_S_S_S_S_S_S_S_S_S_S__param_3,
	.param .u64 .ptr .align 1 _Z9half_phi1P6__halfS0_S0_S0_S0_S0_S_S_S_S_S_S_S_S_S_S_S__param_4,
	.param .u64 .ptr .align 1 _Z9half_phi1P6__halfS0_S0_S0_S0_S0_S_S_S_S_S_S_S_S_S_S_S__param_5,
	.param .align 2 .b8 _Z9half_phi1P6__halfS0_S0_S0_S0_S0_S_S_S_S_S_S_S_S_S_S_S__param_6[2],
	.param .align 2 .b8 _Z9half_phi1P6__halfS0_S0_S0_S0_S0_S_S_S_S_S_S_S_S_S_S_S__param_7[2],
	.param .align 2 .b8 _Z9half_phi1P6__halfS0_S0_S0_S0_S0_S_S_S_S_S_S_S_S_S_S_S__param_8[2],
	.param .align 2 .b8 _Z9half_phi1P6__halfS0_S0_S0_S0_S0_S_S_S_S_S_S_S_S_S_S_S__param_9[2],
	.param .align 2 .b8 _Z9half_phi1P6__halfS0_S0_S0_S0_S0_S_S_S_S_S_S_S_S_S_S_S__param_10[2],
	.param .align 2 .b8 _Z9half_phi1P6__halfS0_S0_S0_S0_S0_S_S_S_S_S_S_S_S_S_S_S__param_11[2],
	.param .align 2 .b8 _Z9half_phi1P6__halfS0_S0_S0_S0_S0_S_S_S_S_S_S_S_S_S_S_S__param_12[2],
	.param .align 2 .b8 _Z9half_phi1P6__halfS0_S0_S0_S0_S0_S_S_S_S_S_S_S_S_S_S_S__param_13[2],
	.param .align 2 .b8 _Z9half_phi1P6__halfS0_S0_S0_S0_S0_S_S_S_S_S_S_S_S_S_S_S__param_14[2],
	.param .align 2 .b8 _Z9half_phi1P6__halfS0_S0_S0_S0_S0_S_S_S_S_S_S_S_S_S_S_S__param_15[2],
	.param .align 2 .b8 _Z9half_phi1P6__halfS0_S0_S0_S0_S0_S_S_S_S_S_S_S_S_S_S_S__param_16[2]
)
{
	.reg .pred 	%p<7>;
	.reg .b16 	%rs<107>;
	.reg .b32 	%r<17>;
	.reg .b32 	%f<14>;
	.reg .b64 	%rd<42>;

	ld.param.u16 	%rs12, [_Z9half_phi1P6__halfS0_S0_S0_S0_S0_S_S_S_S_S_S_S_S_S_S_S__param_16];
	ld.param.u16 	%rs11, [_Z9half_phi1P6__halfS0_S0_S0_S0_S0_S_S_S_S_S_S_S_S_S_S_S__param_15];
	ld.param.u16 	%rs10, [_Z9half_phi1P6__halfS0_S0_S0_S0_S0_S_S_S_S_S_S_S_S_S_S_S__param_14];
	ld.param.u16 	%rs9, [_Z9half_phi1P6__halfS0_S0_S0_S0_S0_S_S_S_S_S_S_S_S_S_S_S__param_13];
	ld.param.u16 	%rs8, [_Z9half_phi1P6__halfS0_S0_S0_S0_S0_S_S_S_S_S_S_S_S_S_S_S__param_12];
	ld.param.u16 	%rs7, [_Z9half_phi1P6__halfS0_S0_S0_S0_S0_S_S_S_S_S_S_S_S_S_S_S__param_11];
	ld.param.u16 	%rs6, [_Z9half_phi1P6__halfS0_S0_S0_S0_S0_S_S_S_S_S_S_S_S_S_S_S__param_9];
	ld.param.u16 	%rs5, [_Z9half_phi1P6__halfS0_S0_S0_S0_S0_S_S_S_S_S_S_S_S_S_S_S__param_8];
	ld.param.u16 	%rs29, [_Z9half_phi1P6__halfS0_S0_S0_S0_S0_S_S_S_S_S_S_S_S_S_S_S__param_7];
	ld.param.u16 	%rs23, [_Z9half_phi1P6__halfS0_S0_S0_S0_S0_S_S_S_S_S_S_S_S_S_S_S__param_6];
	ld.param.u64 	%rd7, [_Z9half_phi1P6__halfS0_S0_S0_S0_S0_S_S_S_S_S_S_S_S_S_S_S__param_0];
	ld.param.u64 	%rd4, [_Z9half_phi1P6__halfS0_S0_S0_S0_S0_S_S_S_S_S_S_S_S_S_S_S__param_3];
	ld.param.u64 	%rd5, [_Z9half_phi1P6__halfS0_S0_S0_S0_S0_S_S_S_S_S_S_S_S_S_S_S__param_4];
	cvta.to.global.u64 	%rd8, %rd7;
	mov.u32 	%r3, %tid.x;
	mov.u32 	%r4, %ctaid.x;
	mov.u32 	%r5, %ntid.x;
	mad.lo.s32 	%r1, %r4, %r5, %r3;
	mov.u32 	%r6, %tid.y;
	mov.u32 	%r7, %ctaid.y;
	mov.u32 	%r8, %ntid.y;
	mad.lo.s32 	%r2, %r7, %r8, %r6;
	setp.gt.s32 	%p1, %r1, 0;
	add.s32 	%r9, %r1, -1;
	selp.b32 	%r10, %r9, 511, %p1;
	setp.eq.s32 	%p2, %r2, 0;
	add.s32 	%r11, %r2, -1;
	selp.b32 	%r12, 511, %r11, %p2;
	setp.lt.s32 	%p3, %r1, 511;
	add.s32 	%r13, %r1, 1;
	selp.b32 	%r14, %r13, 0, %p3;
	setp.lt.u32 	%p4, %r2, 511;
	add.s32 	%r15, %r2, 1;
	selp.b32 	%r16, %r15, 0, %p4;
	mul.wide.u32 	%rd9, %r2, 1024;
	add.s64 	%rd10, %rd8, %rd9;
	mul.wide.u32 	%rd11, %r10, 2;
	add.s64 	%rd12, %rd10, %rd11;
	mul.wide.s32 	%rd13, %r14, 2;
	add.s64 	%rd14, %rd10, %rd13;
	ld.global.u16 	%rs14, [%rd12];
	ld.global.u16 	%rs15, [%rd14];
	// begin inline asm
	{add.f16 %rs13,%rs14,%rs15;
}
	// end inline asm
	mul.wide.u32 	%rd15, %r12, 1024;
	add.s64 	%rd16, %rd8, %rd15;
	mul.wide.s32 	%rd17, %r1, 2;
	add.s64 	%rd18, %rd16, %rd17;
	ld.global.u16 	%rs18, [%rd18];
	// begin inline asm
	{add.f16 %rs16,%rs13,%rs18;
}
	// end inline asm
	mul.wide.u32 	%rd19, %r16, 1024;
	add.s64 	%rd20, %rd8, %rd19;
	add.s64 	%rd21, %rd20, %rd17;
	ld.global.u16 	%rs21, [%rd21];
	// begin inline asm
	{add.f16 %rs19,%rs16,%rs21;
}
	// end inline asm
	add.s64 	%rd1, %rd10, %rd17;
	ld.global.u16 	%rs24, [%rd1];
	// begin inline asm
	{mul.f16 %rs22,%rs23,%rs24;
}
	// end inline asm
	// begin inline asm
	{sub.f16 %rs25,%rs19,%rs22;
}
	// end inline asm
	// begin inline asm
	{  cvt.f32.f16 %f5, %rs25;}

	// end inline asm
	// begin inline asm
	{  cvt.f32.f16 %f6, %rs29;}

	// end inline asm
	// begin inline asm
	{rcp.approx.ftz.f32 %f7, %f6;
}
	// end inline asm
	mul.f32 	%f9, %f5, %f7;
	// begin inline asm
	{  cvt.rn.f16.f32 %rs106, %f9;}

	// end inline asm
	// begin inline asm
	{abs.f16 %rs31,%rs106;
}
	// end inline asm
	mov.b16 	%rs35, 143;
	// begin inline asm
	{ .reg .pred __$temp3;
  setp.lt.f16  __$temp3, %rs31, %rs35;
  selp.u16 %rs33, 1, 0, __$temp3;}
	// end inline asm
	setp.eq.s16 	%p5, %rs33, 0;
	@%p5 bra 	$L__BB2_3;
	mov.f32 	%f10, 0f00000000;
	// begin inline asm
	{  cvt.rn.f16.f32 %rs36, %f10;}

	// end inline asm
	// begin inline asm
	{ .reg .pred __$temp3;
  setp.lt.f16  __$temp3, %rs36, %rs31;
  selp.u16 %rs37, 1, 0, __$temp3;}
	// end inline asm
	setp.eq.s16 	%p6, %rs37, 0;
	@%p6 bra 	$L__BB2_3;
	neg.f32 	%f12, %f6;
	fma.rn.f32 	%f13, %f12, %f9, %f5;
	fma.rn.f32 	%f11, %f7, %f13, %f9;
	// begin inline asm
	{  cvt.rn.f16.f32 %rs106, %f11;}

	// end inline asm
$L__BB2_3:
	ld.param.u64 	%rd41, [_Z9half_phi1P6__halfS0_S0_S0_S0_S0_S_S_S_S_S_S_S_S_S_S_S__param_5];
	ld.param.u64 	%rd40, [_Z9half_phi1P6__halfS0_S0_S0_S0_S0_S_S_S_S_S_S_S_S_S_S_S__param_2];
	ld.param.u64 	%rd39, [_Z9half_phi1P6__halfS0_S0_S0_S0_S0_S_S_S_S_S_S_S_S_S_S_S__param_1];
	cvta.to.global.u64 	%rd22, %rd4;
	cvta.to.global.u64 	%rd23, %rd40;
	cvta.to.global.u64 	%rd24, %rd41;
	cvta.to.global.u64 	%rd25, %rd5;
	cvta.to.global.u64 	%rd26, %rd39;
	add.s64 	%rd28, %rd22, %rd9;
	add.s64 	%rd30, %rd28, %rd17;
	st.global.u16 	[%rd30], %rs106;
	ld.global.u16 	%rs42, [%rd1];
	// begin inline asm
	{mul.f16 %rs41,%rs42,%rs42;
}
	// end inline asm
	add.s64 	%rd31, %rd23, %rd9;
	add.s64 	%rd32, %rd31, %rd17;
	ld.global.u16 	%rs45, [%rd32];
	// begin inline asm
	{mul.f16 %rs44,%rs45,%rs45;
}
	// end inline asm
	// begin inline asm
	{add.f16 %rs47,%rs41,%rs44;
}
	// end inline asm
	// begin inline asm
	{neg.f16 %rs50,%rs7;
}
	// end inline asm
	// begin inline asm
	{mul.f16 %rs52,%rs50,%rs41;
}
	// end inline asm
	add.s64 	%rd33, %rd24, %rd9;
	add.s64 	%rd34, %rd33, %rd17;
	ld.global.u16 	%rs57, [%rd34];
	// begin inline asm
	{sub.f16 %rs55,%rs7,%rs57;
}
	// end inline asm
	// begin inline asm
	{mul.f16 %rs58,%rs52,%rs55;
}
	// end inline asm
	// begin inline asm
	{mul.f16 %rs61,%rs7,%rs42;
}
	// end inline asm
	// begin inline asm
	{sub.f16 %rs64,%rs6,%rs57;
}
	// end inline asm
	// begin inline asm
	{mul.f16 %rs67,%rs61,%rs64;
}
	// end inline asm
	// begin inline asm
	{add.f16 %rs70,%rs58,%rs67;
}
	// end inline asm
	// begin inline asm
	{mul.f16 %rs73,%rs61,%rs47;
}
	// end inline asm
	// begin inline asm
	{add.f16 %rs76,%rs70,%rs73;
}
	// end inline asm
	// begin inline asm
	{mul.f16 %rs79,%rs6,%rs76;
}
	// end inline asm
	add.s64 	%rd35, %rd25, %rd9;
	add.s64 	%rd36, %rd35, %rd17;
	st.global.u16 	[%rd36], %rs79;
	// begin inline asm
	{mul.f16 %rs82,%rs8,%rs9;
}
	// end inline asm
	// begin inline asm
	{mul.f16 %rs85,%rs5,%rs10;
}
	// end inline asm
	ld.global.u16 	%rs90, [%rd30];
	// begin inline asm
	{mul.f16 %rs88,%rs85,%rs90;
}
	// end inline asm
	// begin inline asm
	{sub.f16 %rs91,%rs79,%rs88;
}
	// end inline asm
	// begin inline asm
	{mul.f16 %rs94,%rs82,%rs91;
}
	// end inline asm
	ld.global.u16 	%rs98, [%rd1];
	// begin inline asm
	{sub.f16 %rs97,%rs98,%rs94;
}
	// end inline asm
	add.s64 	%rd37, %rd26, %rd9;
	add.s64 	%rd38, %rd37, %rd17;
	// begin inline asm
	{min.f16 %rs100,%rs11,%rs97;
}
	// end inline asm
	// begin inline asm
	{max.f16 %rs103,%rs12,%rs100;
}
	// end inline asm
	st.global.u16 	[%rd38], %rs103;
	ret;

}
	// .globl	_Z9half_phi2P6__halfS0_S0_S0_S0_S0_S_S_S_S_S_S_S_S_S_S_S_
.visible .entry _Z9half_phi2P6__halfS0_S0_S0_S0_S0_S_S_S_S_S_S_S_S_S_S_S_(
	.param .u64 .ptr .align 1 _Z9half_phi2P6__halfS0_S0_S0_S0_S0_S_S_S_S_S_S_S_S_S_S_S__param_0,
	.param .u64 .ptr .align 1 _Z9half_phi2P6__halfS0_S0_S0_S0_S0_S_S_S_S_S_S_S_S_S_S_S__param_1,
	.param .u64 .ptr .align 1 _Z9half_phi2P6__halfS0_S0_S0_S0_S0_S_S_S_S_S_S_S_S_S_S_S__param_2,
	.param .u64 .ptr .align 1 _Z9half_phi2P6__halfS0_S0_S0_S0_S0_S_S_S_S_S_S_S_S_S_S_S__param_3,
	.param .u64 .ptr .align 1 _Z9half_phi2P6__halfS0_S0_S0_S0_S0_S_S_S_S_S_S_S_S_S_S_S__param_4,
	.param .u64 .ptr .align 1 _Z9half_phi2P6__halfS0_S0_S0_S0_S0_S_S_S_S_S_S_S_S_S_S_S__param_5,
	.param .align 2 .b8 _Z9half_phi2P6__halfS0_S0_S0_S0_S0_S_S_S_S_S_S_S_S_S_S_S__param_6[2],
	.param .align 2 .b8 _Z9half_phi2P6__halfS0_S0_S0_S0_S0_S_S_S_S_S_S_S_S_S_S_S__param_7[2],
	.param .align 2 .b8 _Z9half_phi2P6__halfS0_S0_S0_S0_S0_S_S_S_S_S_S_S_S_S_S_S__param_8[2],
	.param .align 2 .b8 _Z9half_phi2P6__halfS0_S0_S0_S0_S0_S_S_S_S_S_S_S_S_S_S_S__param_9[2],
	.param .align 2 .b8 _Z9half_phi2P6__halfS0_S0_S0_S0_S0_S_S_S_S_S_S_S_S_S_S_S__param_10[2],
	.param .align 2 .b8 _Z9half_phi2P6__halfS0_S0_S0_S0_S0_S_S_S_S_S_S_S_S_S_S_S__param_11[2],
	.param .align 2 .b8 _Z9half_phi2P6__halfS0_S0_S0_S0_S0_S_S_S_S_S_S_S_S_S_S_S__param_12[2],
	.param .align 2 .b8 _Z9half_phi2P6__halfS0_S0_S0_S0_S0_S_S_S_S_S_S_S_S_S_S_S__param_13[2],
	.param .align 2 .b8 _Z9half_phi2P6__halfS0_S0_S0_S0_S0_S_S_S_S_S_S_S_S_S_S_S__param_14[2],
	.param .align 2 .b8 _Z9half_phi2P6__halfS0_S0_S0_S0_S0_S_S_S_S_S_S_S_S_S_S_S__param_15[2],
	.param .align 2 .b8 _Z9half_phi2P6__halfS0_S0_S0_S0_S0_S_S_S_S_S_S_S_S_S_S_S__param_16[2]
)
{
	.reg .pred 	%p<7>;
	.reg .b16 	%rs<108>;
	.reg .b32 	%r<17>;
	.reg .b32 	%f<14>;
	.reg .b64 	%rd<42>;

	ld.param.u16 	%rs13, [_Z9half_phi2P6__halfS0_S0_S0_S0_S0_S_S_S_S_S_S_S_S_S_S_S__param_16];
	ld.param.u16 	%rs12, [_Z9half_phi2P6__halfS0_S0_S0_S0_S0_S_S_S_S_S_S_S_S_S_S_S__param_15];
	ld.param.u16 	%rs11, [_Z9half_phi2P6__halfS0_S0_S0_S0_S0_S_S_S_S_S_S_S_S_S_S_S__param_14];
	ld.param.u16 	%rs10, [_Z9half_phi2P6__halfS0_S0_S0_S0_S0_S_S_S_S_S_S_S_S_S_S_S__param_13];
	ld.param.u16 	%rs9, [_Z9half_phi2P6__halfS0_S0_S0_S0_S0_S_S_S_S_S_S_S_S_S_S_S__param_12];
	ld.param.u16 	%rs8, [_Z9half_phi2P6__halfS0_S0_S0_S0_S0_S_S_S_S_S_S_S_S_S_S_S__param_11];
	ld.param.u16 	%rs7, [_Z9half_phi2P6__halfS0_S0_S0_S0_S0_S_S_S_S_S_S_S_S_S_S_S__param_10];
	ld.param.u16 	%rs6, [_Z9half_phi2P6__halfS0_S0_S0_S0_S0_S_S_S_S_S_S_S_S_S_S_S__param_9];
	ld.param.u16 	%rs5, [_Z9half_phi2P6__halfS0_S0_S0_S0_S0_S_S_S_S_S_S_S_S_S_S_S__param_8];
	ld.param.u16 	%rs30, [_Z9half_phi2P6__halfS0_S0_S0_S0_S0_S_S_S_S_S_S_S_S_S_S_S__param_7];
	ld.param.u16 	%rs24, [_Z9half_phi2P6__halfS0_S0_S0_S0_S0_S_S_S_S_S_S_S_S_S_S_S__param_6];
	ld.param.u64 	%rd7, [_Z9half_phi2P6__halfS0_S0_S0_S0_S0_S_S_S_S_S_S_S_S_S_S_S__param_0];
	ld.param.u64 	%rd4, [_Z9half_phi2P6__halfS0_S0_S0_S0_S0_S_S_S_S_S_S_S_S_S_S_S__param_3];
	ld.param.u64 	%rd5, [_Z9half_phi2P6__halfS0_S0_S0_S0_S0_S_S_S_S_S_S_S_S_S_S_S__param_4];
	cvta.to.global.u64 	%rd8, %rd7;
	mov.u32 	%r3, %tid.x;
	mov.u32 	%r4, %ctaid.x;
	mov.u32 	%r5, %ntid.x;
	mad.lo.s32 	%r1, %r4, %r5, %r3;
	mov.u32 	%r6, %tid.y;
	mov.u32 	%r7, %ctaid.y;
	mov.u32 	%r8, %ntid.y;
	mad.lo.s32 	%r2, %r7, %r8, %r6;
	setp.gt.s32 	%p1, %r1, 0;
	add.s32 	%r9, %r1, -1;
	selp.b32 	%r10, %r9, 511, %p1;
	setp.eq.s32 	%p2, %r2, 0;
	add.s32 	%r11, %r2, -1;
	selp.b32 	%r12, 511, %r11, %p2;
	setp.lt.s32 	%p3, %r1, 511;
	add.s32 	%r13, %r1, 1;
	selp.b32 	%r14, %r13, 0, %p3;
	setp.lt.u32 	%p4, %r2, 511;
	add.s32 	%r15, %r2, 1;
	selp.b32 	%r16, %r15, 0, %p4;
	mul.wide.u32 	%rd9, %r2, 1024;
	add.s64 	%rd10, %rd8, %rd9;
	mul.wide.u32 	%rd11, %r10, 2;
	add.s64 	%rd12, %rd10, %rd11;
	mul.wide.s32 	%rd13, %r14, 2;
	add.s64 	%rd14, %rd10, %rd13;
	ld.global.u16 	%rs15, [%rd12];
	ld.global.u16 	%rs16, [%rd14];
	// begin inline asm
	{add.f16 %rs14,%rs15,%rs16;
}
	// end inline asm
	mul.wide.u32 	%rd15, %r12, 1024;
	add.s64 	%rd16, %rd8, %rd15;
	mul.wide.s32 	%rd17, %r1, 2;
	add.s64 	%rd18, %rd16, %rd17;
	ld.global.u16 	%rs19, [%rd18];
	// begin inline asm
	{add.f16 %rs17,%rs14,%rs19;
}
	// end inline asm
	mul.wide.u32 	%rd19, %r16, 1024;
	add.s64 	%rd20, %rd8, %rd19;
	add.s64 	%rd21, %rd20, %rd17;
	ld.global.u16 	%rs22, [%rd21];
	// begin inline asm
	{add.f16 %rs20,%rs17,%rs22;
}
	// end inline asm
	add.s64 	%rd1, %rd10, %rd17;
	ld.global.u16 	%rs25, [%rd1];
	// begin inline asm
	{mul.f16 %rs23,%rs24,%rs25;
}
	// end inline asm
	// begin inline asm
	{sub.f16 %rs26,%rs20,%rs23;
}
	// end inline asm
	// begin inline asm
	{  cvt.f32.f16 %f5, %rs26;}

	// end inline asm
	// begin inline asm
	{  cvt.f32.f16 %f6, %rs30;}

	// end inline asm
	// begin inline asm
	{rcp.approx.ftz.f32 %f7, %f6;
}
	// end inline asm
	mul.f32 	%f9, %f5, %f7;
	// begin inline asm
	{  cvt.rn.f16.f32 %rs107, %f9;}

	// end inline asm
	// begin inline asm
	{abs.f16 %rs32,%rs107;
}
	// end inline asm
	mov.b16 	%rs36, 143;
	// begin inline asm
	{ .reg .pred __$temp3;
  setp.lt.f16  __$temp3, %rs32, %rs36;
  selp.u16 %rs34, 1, 0, __$temp3;}
	// end inline asm
	setp.eq.s16 	%p5, %rs34, 0;
	@%p5 bra 	$L__BB3_3;
	mov.f32 	%f10, 0f00000000;
	// begin inline asm
	{  cvt.rn.f16.f32 %rs37, %f10;}

	// end inline asm
	// begin inline asm
	{ .reg .pred __$temp3;
  setp.lt.f16  __$temp3, %rs37, %rs32;
  selp.u16 %rs38, 1, 0, __$temp3;}
	// end inline asm
	setp.eq.s16 	%p6, %rs38, 0;
	@%p6 bra 	$L__BB3_3;
	neg.f32 	%f12, %f6;
	fma.rn.f32 	%f13, %f12, %f9, %f5;
	fma.rn.f32 	%f11, %f7, %f13, %f9;
	// begin inline asm
	{  cvt.rn.f16.f32 %rs107, %f11;}

	// end inline asm
$L__BB3_3:
	ld.param.u64 	%rd41, [_Z9half_phi2P6__halfS0_S0_S0_S0_S0_S_S_S_S_S_S_S_S_S_S_S__param_5];
	ld.param.u64 	%rd40, [_Z9half_phi2P6__halfS0_S0_S0_S0_S0_S_S_S_S_S_S_S_S_S_S_S__param_2];
	ld.param.u64 	%rd39, [_Z9half_phi2P6__halfS0_S0_S0_S0_S0_S_S_S_S_S_S_S_S_S_S_S__param_1];
	cvta.to.global.u64 	%rd22, %rd4;
	cvta.to.global.u64 	%rd23, %rd40;
	cvta.to.global.u64 	%rd24, %rd41;
	cvta.to.global.u64 	%rd25, %rd5;
	cvta.to.global.u64 	%rd26, %rd39;
	add.s64 	%rd28, %rd22, %rd9;
	add.s64 	%rd30, %rd28, %rd17;
	st.global.u16 	[%rd30], %rs107;
	add.s64 	%rd31, %rd23, %rd9;
	add.s64 	%rd32, %rd31, %rd17;
	ld.global.u16 	%rs43, [%rd32];
	// begin inline asm
	{mul.f16 %rs42,%rs43,%rs43;
}
	// end inline asm
	ld.global.u16 	%rs46, [%rd1];
	// begin inline asm
	{mul.f16 %rs45,%rs46,%rs46;
}
	// end inline asm
	// begin inline asm
	{add.f16 %rs48,%rs42,%rs45;
}
	// end inline asm
	// begin inline asm
	{neg.f16 %rs51,%rs8;
}
	// end inline asm
	// begin inline asm
	{mul.f16 %rs53,%rs51,%rs45;
}
	// end inline asm
	add.s64 	%rd33, %rd24, %rd9;
	add.s64 	%rd34, %rd33, %rd17;
	ld.global.u16 	%rs58, [%rd34];
	// begin inline asm
	{sub.f16 %rs56,%rs7,%rs58;
}
	// end inline asm
	// begin inline asm
	{mul.f16 %rs59,%rs53,%rs56;
}
	// end inline asm
	// begin inline asm
	{mul.f16 %rs62,%rs8,%rs46;
}
	// end inline asm
	// begin inline asm
	{sub.f16 %rs65,%rs6,%rs58;
}
	// end inline asm
	// begin inline asm
	{mul.f16 %rs68,%rs62,%rs65;
}
	// end inline asm
	// begin inline asm
	{add.f16 %rs71,%rs59,%rs68;
}
	// end inline asm
	// begin inline asm
	{mul.f16 %rs74,%rs62,%rs48;
}
	// end inline asm
	// begin inline asm
	{add.f16 %rs77,%rs71,%rs74;
}
	// end inline asm
	// begin inline asm
	{mul.f16 %rs80,%rs6,%rs77;
}
	// end inline asm
	add.s64 	%rd35, %rd25, %rd9;
	add.s64 	%rd36, %rd35, %rd17;
	st.global.u16 	[%rd36], %rs80;
	// begin inline asm
	{mul.f16 %rs83,%rs9,%rs10;
}
	// end inline asm
	// begin inline asm
	{mul.f16 %rs86,%rs5,%rs11;
}
	// end inline asm
	ld.global.u16 	%rs91, [%rd30];
	// begin inline asm
	{mul.f16 %rs89,%rs86,%rs91;
}
	// end inline asm
	// begin inline asm
	{sub.f16 %rs92,%rs80,%rs89;
}
	// end inline asm
	// begin inline asm
	{mul.f16 %rs95,%rs83,%rs92;
}
	// end inline asm
	ld.global.u16 	%rs99, [%rd1];
	// begin inline asm
	{sub.f16 %rs98,%rs99,%rs95;
}
	// end inline asm
	add.s64 	%rd37, %rd26, %rd9;
	add.s64 	%rd38, %rd37, %rd17;
	// begin inline asm
	{min.f16 %rs101,%rs12,%rs98;
}
	// end inline asm
	// begin inline asm
	{max.f16 %rs104,%rs13,%rs101;
}
	// end inline asm
	st.global.u16 	[%rd38], %rs104;
	ret;

}
	// .globl	_ZN3cub18CUB_300001_SM_10006detail11EmptyKernelIvEEvv
.visible .entry _ZN3cub18CUB_300001_SM_10006detail11EmptyKernelIvEEvv()
{


	ret;

}


// ===== COMPILED SASS (sm_100) =====

	.target	sm_100

	.elftype	@"ET_EXEC"


//--------------------- .note.nv.tkinfo           --------------------------
	.section	.note.nv.tkinfo,"",@"SHT_NOTE"
	.sectionflags	@"SHF_NOTE_NV_TKINFO"
	.tkinfo
        /*0018*/ 	.word	0x00000002
        /*0030*/ 	.string	""
        /*0030*/ 	.string	"ptxas"
        /*0030*/ 	.string	"Cuda compilation tools, release 13.0, V13.0.88"
        /*0030*/ 	.string	"Build cuda_13.0.r13.0/compiler.36424714_0"
        /*0030*/ 	.string	"-arch sm_100 -m 64 "



//--------------------- .note.nv.cuinfo           --------------------------
	.section	.note.nv.cuinfo,"",@"SHT_NOTE"
	.sectionflags	@"SHF_NOTE_NV_CUINFO"
        /*0018*/ 	.short	0x0002
        /*001a*/ 	.short	0x0064
        /*001c*/ 	.short	0x0082
	.zero		2


//--------------------- .nv.info                  --------------------------
	.section	.nv.info,"",@"SHT_CUDA_INFO"
	.align	4


	//----- nvinfo : EIATTR_REGCOUNT
	.align		4
        /*0000*/ 	.byte	0x04, 0x2f
        /*0002*/ 	.short	(.L_46 - .L_45)
	.align		4
.L_45:
        /*0004*/ 	.word	index@(_Z9half_con1P6__halfS0_S0_S0_S0_S0_S_S_S_S_S_S_S_S_)
        /*0008*/ 	.word	0x00000015


	//----- nvinfo : EIATTR_FRAME_SIZE
	.align		4
.L_46:
        /*000c*/ 	.byte	0x04, 0x11
        /*000e*/ 	.short	(.L_48 - .L_47)
	.align		4
.L_47:
        /*0010*/ 	.word	index@(_Z9half_con1P6__halfS0_S0_S0_S0_S0_S_S_S_S_S_S_S_S_)
        /*0014*/ 	.word	0x00000000


	//----- nvinfo : EIATTR_REGCOUNT
	.align		4
.L_48:
        /*0018*/ 	.byte	0x04, 0x2f
        /*001a*/ 	.short	(.L_50 - .L_49)
	.align		4
.L_49:
        /*001c*/ 	.word	index@(_Z9half_con2P6__halfS0_S0_S0_S0_S_S_S_S_S_S_S_S_S_S_S_S_S_S_)
        /*0020*/ 	.word	0x00000014


	//----- nvinfo : EIATTR_FRAME_SIZE
	.align		4
.L_50:
        /*0024*/ 	.byte	0x04, 0x11
        /*0026*/ 	.short	(.L_52 - .L_51)
	.align		4
.L_51:
        /*0028*/ 	.word	index@(_Z9half_con2P6__halfS0_S0_S0_S0_S_S_S_S_S_S_S_S_S_S_S_S_S_S_)
        /*002c*/ 	.word	0x00000000


	//----- nvinfo : EIATTR_REGCOUNT
	.align		4
.L_52:
        /*0030*/ 	.byte	0x04, 0x2f
        /*0032*/ 	.short	(.L_54 - .L_53)
	.align		4
.L_53:
        /*0034*/ 	.word	index@(_Z9half_phi1P6__halfS0_S0_S0_S0_S0_S_S_S_S_S_S_S_S_S_S_S_)
        /*0038*/ 	.word	0x00000015


	//----- nvinfo : EIATTR_FRAME_SIZE
	.align		4
.L_54:
        /*003c*/ 	.byte	0x04, 0x11
        /*003e*/ 	.short	(.L_56 - .L_55)
	.align		4
.L_55:
        /*0040*/ 	.word	index@(_Z9half_phi1P6__halfS0_S0_S0_S0_S0_S_S_S_S_S_S_S_S_S_S_S_)
        /*0044*/ 	.word	0x00000000


	//----- nvinfo : EIATTR_REGCOUNT
	.align		4
.L_56:
        /*0048*/ 	.byte	0x04, 0x2f
        /*004a*/ 	.short	(.L_58 - .L_57)
	.align		4
.L_57:
        /*004c*/ 	.word	index@(_Z9half_phi2P6__halfS0_S0_S0_S0_S0_S_S_S_S_S_S_S_S_S_S_S_)
        /*0050*/ 	.word	0x00000015


	//----- nvinfo : EIATTR_FRAME_SIZE
	.align		4
.L_58:
        /*0054*/ 	.byte	0x04, 0x11
        /*0056*/ 	.short	(.L_60 - .L_59)
	.align		4
.L_59:
        /*0058*/ 	.word	index@(_Z9half_phi2P6__halfS0_S0_S0_S0_S0_S_S_S_S_S_S_S_S_S_S_S_)
        /*005c*/ 	.word	0x00000000


	//----- nvinfo : EIATTR_REGCOUNT
	.align		4
.L_60:
        /*0060*/ 	.byte	0x04, 0x2f
        /*0062*/ 	.short	(.L_62 - .L_61)
	.align		4
.L_61:
        /*0064*/ 	.word	index@(_ZN3cub18CUB_300001_SM_10006detail11EmptyKernelIvEEvv)
        /*0068*/ 	.word	0x00000004


	//----- nvinfo : EIATTR_FRAME_SIZE
	.align		4
.L_62:
        /*006c*/ 	.byte	0x04, 0x11
        /*006e*/ 	.short	(.L_64 - .L_63)
	.align		4
.L_63:
        /*0070*/ 	.word	index@(_ZN3cub18CUB_300001_SM_10006detail11EmptyKernelIvEEvv)
        /*0074*/ 	.word	0x00000000


	//----- nvinfo : EIATTR_MIN_STACK_SIZE
	.align		4
.L_64:
        /*0078*/ 	.byte	0x04, 0x12
        /*007a*/ 	.short	(.L_66 - .L_65)
	.align		4
.L_65:
        /*007c*/ 	.word	index@(_ZN3cub18CUB_300001_SM_10006detail11EmptyKernelIvEEvv)
        /*0080*/ 	.word	0x00000000


	//----- nvinfo : EIATTR_MIN_STACK_SIZE
	.align		4
.L_66:
        /*0084*/ 	.byte	0x04, 0x12
        /*0086*/ 	.short	(.L_68 - .L_67)
	.align		4
.L_67:
        /*0088*/ 	.word	index@(_Z9half_phi2P6__halfS0_S0_S0_S0_S0_S_S_S_S_S_S_S_S_S_S_S_)
        /*008c*/ 	.word	0x00000000


	//----- nvinfo : EIATTR_MIN_STACK_SIZE
	.align		4
.L_68:
        /*0090*/ 	.byte	0x04, 0x12
        /*0092*/ 	.short	(.L_70 - .L_69)
	.align		4
.L_69:
        /*0094*/ 	.word	index@(_Z9half_phi1P6__halfS0_S0_S0_S0_S0_S_S_S_S_S_S_S_S_S_S_S_)
        /*0098*/ 	.word	0x00000000


	//----- nvinfo : EIATTR_MIN_STACK_SIZE
	.align		4
.L_70:
        /*009c*/ 	.byte	0x04, 0x12
        /*009e*/ 	.short	(.L_72 - .L_71)
	.align		4
.L_71:
        /*00a0*/ 	.word	index@(_Z9half_con2P6__halfS0_S0_S0_S0_S_S_S_S_S_S_S_S_S_S_S_S_S_S_)
        /*00a4*/ 	.word	0x00000000


	//----- nvinfo : EIATTR_MIN_STACK_SIZE
	.align		4
.L_72:
        /*00a8*/ 	.byte	0x04, 0x12
        /*00aa*/ 	.short	(.L_74 - .L_73)
	.align		4
.L_73:
        /*00ac*/ 	.word	index@(_Z9half_con1P6__halfS0_S0_S0_S0_S0_S_S_S_S_S_S_S_S_)
        /*00b0*/ 	.word	0x00000000
.L_74:


//--------------------- .nv.compat                --------------------------
	.section	.nv.compat,"",@"SHT_CUDA_COMPAT_INFO"
	.align	4
        /*0000*/ 	.byte	0x02, 0x09, 0x00, 0x00, 0x02, 0x02, 0x01, 0x00, 0x02, 0x05, 0x05, 0x00, 0x03, 0x07, 0x01, 0x01
        /*0010*/ 	.byte	0x02, 0x03, 0x00, 0x00, 0x02, 0x06, 0x01, 0x00, 0x04, 0x0b, 0x08, 0x00, 0x09, 0x00, 0x00, 0x00
        /*0020*/ 	.byte	0x00, 0x00, 0x00, 0x00


//--------------------- .nv.info._ZN3cub18CUB_300001_SM_10006detail11EmptyKernelIvEEvv --------------------------
	.section	.nv.info._ZN3cub18CUB_300001_SM_10006detail11EmptyKernelIvEEvv,"",@"SHT_CUDA_INFO"
	.sectionflags	@""
	.align	4


	//----- nvinfo : EIATTR_CUDA_API_VERSION
	.align		4
        /*0000*/ 	.byte	0x04, 0x37
        /*0002*/ 	.short	(.L_76 - .L_75)
.L_75:
        /*0004*/ 	.word	0x00000082


	//----- nvinfo : EIATTR_SPARSE_MMA_MASK
	.align		4
.L_76:
        /*0008*/ 	.byte	0x03, 0x50
        /*000a*/ 	.short	0x0000


	//----- nvinfo : EIATTR_MAXREG_COUNT
	.align		4
        /*000c*/ 	.byte	0x03, 0x1b
        /*000e*/ 	.short	0x00ff


	//----- nvinfo : EIATTR_MERCURY_ISA_VERSION
	.align		4
        /*0010*/ 	.byte	0x03, 0x5f
        /*0012*/ 	.short	0x0101


	//----- nvinfo : EIATTR_VRC_CTA_INIT_COUNT
	.align		4
        /*0014*/ 	.byte	0x02, 0x4a
	.zero		1
	.zero		1


	//----- nvinfo : EIATTR_EXIT_INSTR_OFFSETS
	.align		4
        /*0018*/ 	.byte	0x04, 0x1c
        /*001a*/ 	.short	(.L_78 - .L_77)


	//   ....[0]....
.L_77:
        /*001c*/ 	.word	0x00000010


	//----- nvinfo : EIATTR_SW_WAR
	.align		4
.L_78:
        /*0020*/ 	.byte	0x04, 0x36
        /*0022*/ 	.short	(.L_80 - .L_79)
.L_79:
        /*0024*/ 	.word	0x00000008
.L_80:


//--------------------- .nv.info._Z9half_phi2P6__halfS0_S0_S0_S0_S0_S_S_S_S_S_S_S_S_S_S_S_ --------------------------
	.section	.nv.info._Z9half_phi2P6__halfS0_S0_S0_S0_S0_S_S_S_S_S_S_S_S_S_S_S_,"",@"SHT_CUDA_INFO"
	.sectionflags	@""
	.align	4


	//----- nvinfo : EIATTR_CUDA_API_VERSION
	.align		4
        /*0000*/ 	.byte	0x04, 0x37
        /*0002*/ 	.short	(.L_82 - .L_81)
.L_81:
        /*0004*/ 	.word	0x00000082


	//----- nvinfo : EIATTR_KPARAM_INFO
	.align		4
.L_82:
        /*0008*/ 	.byte	0x04, 0x17
        /*000a*/ 	.short	(.L_84 - .L_83)
.L_83:
        /*000c*/ 	.word	0x00000000
        /*0010*/ 	.short	0x0010
        /*0012*/ 	.short	0x0044
        /*0014*/ 	.byte	0x00, 0xf0, 0x09, 0x00


	//----- nvinfo : EIATTR_KPARAM_INFO
	.align		4
.L_84:
        /*0018*/ 	.byte	0x04, 0x17
        /*001a*/ 	.short	(.L_86 - .L_85)
.L_85:
        /*001c*/ 	.word	0x00000000
        /*0020*/ 	.short	0x000f
        /*0022*/ 	.short	0x0042
        /*0024*/ 	.byte	0x00, 0xf0, 0x09, 0x00


	//----- nvinfo : EIATTR_KPARAM_INFO
	.align		4
.L_86:
        /*0028*/ 	.byte	0x04, 0x17
        /*002a*/ 	.short	(.L_88 - .L_87)
.L_87:
        /*002c*/ 	.word	0x00000000
        /*0030*/ 	.short	0x000e
        /*0032*/ 	.short	0x0040
        /*0034*/ 	.byte	0x00, 0xf0, 0x09, 0x00


	//----- nvinfo : EIATTR_KPARAM_INFO
	.align		4
.L_88:
        /*0038*/ 	.byte	0x04, 0x17
        /*003a*/ 	.short	(.L_90 - .L_89)
.L_89:
        /*003c*/ 	.word	0x00000000
        /*0040*/ 	.short	0x000d
        /*0042*/ 	.short	0x003e
        /*0044*/ 	.byte	0x00, 0xf0, 0x09, 0x00


	//----- nvinfo : EIATTR_KPARAM_INFO
	.align		4
.L_90:
        /*0048*/ 	.byte	0x04, 0x17
        /*004a*/ 	.short	(.L_92 - .L_91)
.L_91:
        /*004c*/ 	.word	0x00000000
        /*0050*/ 	.short	0x000c
        /*0052*/ 	.short	0x003c
        /*0054*/ 	.byte	0x00, 0xf0, 0x09, 0x00


	//----- nvinfo : EIATTR_KPARAM_INFO
	.align		4
.L_92:
        /*0058*/ 	.byte	0x04, 0x17
        /*005a*/ 	.short	(.L_94 - .L_93)
.L_93:
        /*005c*/ 	.word	0x00000000
        /*0060*/ 	.short	0x000b
        /*0062*/ 	.short	0x003a
        /*0064*/ 	.byte	0x00, 0xf0, 0x09, 0x00


	//----- nvinfo : EIATTR_KPARAM_INFO
	.align		4
.L_94:
        /*0068*/ 	.byte	0x04, 0x17
        /*006a*/ 	.short	(.L_96 - .L_95)
.L_95:
        /*006c*/ 	.word	0x00000000
        /*0070*/ 	.short	0x000a
        /*0072*/ 	.short	0x0038
        /*0074*/ 	.byte	0x00, 0xf0, 0x09, 0x00


	//----- nvinfo : EIATTR_KPARAM_INFO
	.align		4
.L_96:
        /*0078*/ 	.byte	0x04, 0x17
        /*007a*/ 	.short	(.L_98 - .L_97)
.L_97:
        /*007c*/ 	.word	0x00000000
        /*0080*/ 	.short	0x0009
        /*0082*/ 	.short	0x0036
        /*0084*/ 	.byte	0x00, 0xf0, 0x09, 0x00


	//----- nvinfo : EIATTR_KPARAM_INFO
	.align		4
.L_98:
        /*0088*/ 	.byte	0x04, 0x17
        /*008a*/ 	.short	(.L_100 - .L_99)
.L_99:
        /*008c*/ 	.word	0x00000000
        /*0090*/ 	.short	0x0008
        /*0092*/ 	.short	0x0034
        /*0094*/ 	.byte	0x00, 0xf0, 0x09, 0x00


	//----- nvinfo : EIATTR_KPARAM_INFO
	.align		4
.L_100:
        /*0098*/ 	.byte	0x04, 0x17
        /*009a*/ 	.short	(.L_102 - .L_101)
.L_101:
        /*009c*/ 	.word	0x00000000
        /*00a0*/ 	.short	0x0007
        /*00a2*/ 	.short	0x0032
        /*00a4*/ 	.byte	0x00, 0xf0, 0x09, 0x00


	//----- nvinfo : EIATTR_KPARAM_INFO
	.align		4
.L_102:
        /*00a8*/ 	.byte	0x04, 0x17
        /*00aa*/ 	.short	(.L_104 - .L_103)
.L_103:
        /*00ac*/ 	.word	0x00000000
        /*00b0*/ 	.short	0x0006
        /*00b2*/ 	.short	0x0030
        /*00b4*/ 	.byte	0x00, 0xf0, 0x09, 0x00


	//----- nvinfo : EIATTR_KPARAM_INFO
	.align		4
.L_104:
        /*00b8*/ 	.byte	0x04, 0x17
        /*00ba*/ 	.short	(.L_106 - .L_105)
.L_105:
        /*00bc*/ 	.word	0x00000000
        /*00c0*/ 	.short	0x0005
        /*00c2*/ 	.short	0x0028
        /*00c4*/ 	.byte	0x00, 0xf5, 0x21, 0x00


	//----- nvinfo : EIATTR_KPARAM_INFO
	.align		4
.L_106:
        /*00c8*/ 	.byte	0x04, 0x17
        /*00ca*/ 	.short	(.L_108 - .L_107)
.L_107:
        /*00cc*/ 	.word	0x00000000
        /*00d0*/ 	.short	0x0004
        /*00d2*/ 	.short	0x0020
        /*00d4*/ 	.byte	0x00, 0xf5, 0x21, 0x00


	//----- nvinfo : EIATTR_KPARAM_INFO
	.align		4
.L_108:
        /*00d8*/ 	.byte	0x04, 0x17
        /*00da*/ 	.short	(.L_110 - .L_109)
.L_109:
        /*00dc*/ 	.word	0x00000000
        /*00e0*/ 	.short	0x0003
        /*00e2*/ 	.short	0x0018
        /*00e4*/ 	.byte	0x00, 0xf5, 0x21, 0x00


	//----- nvinfo : EIATTR_KPARAM_INFO
	.align		4
.L_110:
        /*00e8*/ 	.byte	0x04, 0x17
        /*00ea*/ 	.short	(.L_112 - .L_111)
.L_111:
        /*00ec*/ 	.word	0x00000000
        /*00f0*/ 	.short	0x0002
        /*00f2*/ 	.short	0x0010
        /*00f4*/ 	.byte	0x00, 0xf5, 0x21, 0x00


	//----- nvinfo : EIATTR_KPARAM_INFO
	.align		4
.L_112:
        /*00f8*/ 	.byte	0x04, 0x17
        /*00fa*/ 	.short	(.L_114 - .L_113)
.L_113:
        /*00fc*/ 	.word	0x00000000
        /*0100*/ 	.short	0x0001
        /*0102*/ 	.short	0x0008
        /*0104*/ 	.byte	0x00, 0xf5, 0x21, 0x00


	//----- nvinfo : EIATTR_KPARAM_INFO
	.align		4
.L_114:
        /*0108*/ 	.byte	0x04, 0x17
        /*010a*/ 	.short	(.L_116 - .L_115)
.L_115:
        /*010c*/ 	.word	0x00000000
        /*0110*/ 	.short	0x0000
        /*0112*/ 	.short	0x0000
        /*0114*/ 	.byte	0x00, 0xf5, 0x21, 0x00


	//----- nvinfo : EIATTR_SPARSE_MMA_MASK
	.align		4
.L_116:
        /*0118*/ 	.byte	0x03, 0x50
        /*011a*/ 	.short	0x0000


	//----- nvinfo : EIATTR_MAXREG_COUNT
	.align		4
        /*011c*/ 	.byte	0x03, 0x1b
        /*011e*/ 	.short	0x00ff


	//----- nvinfo : EIATTR_MERCURY_ISA_VERSION
	.align		4
        /*0120*/ 	.byte	0x03, 0x5f
        /*0122*/ 	.short	0x0101


	//----- nvinfo : EIATTR_VRC_CTA_INIT_COUNT
	.align		4
        /*0124*/ 	.byte	0x02, 0x4a
	.zero		1
	.zero		1


	//----- nvinfo : EIATTR_EXIT_INSTR_OFFSETS
	.align		4
        /*0128*/ 	.byte	0x04, 0x1c
        /*012a*/ 	.short	(.L_118 - .L_117)


	//   ....[0]....
.L_117:
        /*012c*/ 	.word	0x00000620


	//----- nvinfo : EIATTR_CBANK_PARAM_SIZE
	.align		4
.L_118:
        /*0130*/ 	.byte	0x03, 0x19
        /*0132*/ 	.short	0x0046


	//----- nvinfo : EIATTR_PARAM_CBANK
	.align		4
        /*0134*/ 	.byte	0x04, 0x0a
        /*0136*/ 	.short	(.L_120 - .L_119)
	.align		4
.L_119:
        /*0138*/ 	.word	index@(.nv.constant0._Z9half_phi2P6__halfS0_S0_S0_S0_S0_S_S_S_S_S_S_S_S_S_S_S_)
        /*013c*/ 	.short	0x0380
        /*013e*/ 	.short	0x0046


	//----- nvinfo : EIATTR_SW_WAR
	.align		4
.L_120:
        /*0140*/ 	.byte	0x04, 0x36
        /*0142*/ 	.short	(.L_122 - .L_121)
.L_121:
        /*0144*/ 	.word	0x00000008
.L_122:


//--------------------- .nv.info._Z9half_phi1P6__halfS0_S0_S0_S0_S0_S_S_S_S_S_S_S_S_S_S_S_ --------------------------
	.section	.nv.info._Z9half_phi1P6__halfS0_S0_S0_S0_S0_S_S_S_S_S_S_S_S_S_S_S_,"",@"SHT_CUDA_INFO"
	.sectionflags	@""
	.align	4


	//----- nvinfo : EIATTR_CUDA_API_VERSION
	.align		4
        /*0000*/ 	.byte	0x04, 0x37
        /*0002*/ 	.short	(.L_124 - .L_123)
.L_123:
        /*0004*/ 	.word	0x00000082


	//----- nvinfo : EIATTR_KPARAM_INFO
	.align		4
.L_124:
        /*0008*/ 	.byte	0x04, 0x17
        /*000a*/ 	.short	(.L_126 - .L_125)
.L_125:
        /*000c*/ 	.word	0x00000000
        /*0010*/ 	.short	0x0010
        /*0012*/ 	.short	0x0044
        /*0014*/ 	.byte	0x00, 0xf0, 0x09, 0x00


	//----- nvinfo : EIATTR_KPARAM_INFO
	.align		4
.L_126:
        /*0018*/ 	.byte	0x04, 0x17
        /*001a*/ 	.short	(.L_128 - .L_127)
.L_127:
        /*001c*/ 	.word	0x00000000
        /*0020*/ 	.short	0x000f
        /*0022*/ 	.short	0x0042
        /*0024*/ 	.byte	0x00, 0xf0, 0x09, 0x00


	//----- nvinfo : EIATTR_KPARAM_INFO
	.align		4
.L_128:
        /*0028*/ 	.byte	0x04, 0x17
        /*002a*/ 	.short	(.L_130 - .L_129)
.L_129:
        /*002c*/ 	.word	0x00000000
        /*0030*/ 	.short	0x000e
        /*0032*/ 	.short	0x0040
        /*0034*/ 	.byte	0x00, 0xf0, 0x09, 0x00


	//----- nvinfo : EIATTR_KPARAM_INFO
	.align		4
.L_130:
        /*0038*/ 	.byte	0x04, 0x17
        /*003a*/ 	.short	(.L_132 - .L_131)
.L_131:
        /*003c*/ 	.word	0x00000000
        /*0040*/ 	.short	0x000d
        /*0042*/ 	.short	0x003e
        /*0044*/ 	.byte	0x00, 0xf0, 0x09, 0x00


	//----- nvinfo : EIATTR_KPARAM_INFO
	.align		4
.L_132:
        /*0048*/ 	.byte	0x04, 0x17
        /*004a*/ 	.short	(.L_134 - .L_133)
.L_133:
        /*004c*/ 	.word	0x00000000
        /*0050*/ 	.short	0x000c
        /*0052*/ 	.short	0x003c
        /*0054*/ 	.byte	0x00, 0xf0, 0x09, 0x00


	//----- nvinfo : EIATTR_KPARAM_INFO
	.align		4
.L_134:
        /*0058*/ 	.byte	0x04, 0x17
        /*005a*/ 	.short	(.L_136 - .L_135)
.L_135:
        /*005c*/ 	.word	0x00000000
        /*0060*/ 	.short	0x000b
        /*0062*/ 	.short	0x003a
        /*0064*/ 	.byte	0x00, 0xf0, 0x09, 0x00


	//----- nvinfo : EIATTR_KPARAM_INFO
	.align		4
.L_136:
        /*0068*/ 	.byte	0x04, 0x17
        /*006a*/ 	.short	(.L_138 - .L_137)
.L_137:
        /*006c*/ 	.word	0x00000000
        /*0070*/ 	.short	0x000a
        /*0072*/ 	.short	0x0038
        /*0074*/ 	.byte	0x00, 0xf0, 0x09, 0x00


	//----- nvinfo : EIATTR_KPARAM_INFO
	.align		4
.L_138:
        /*0078*/ 	.byte	0x04, 0x17
        /*007a*/ 	.short	(.L_140 - .L_139)
.L_139:
        /*007c*/ 	.word	0x00000000
        /*0080*/ 	.short	0x0009
        /*0082*/ 	.short	0x0036
        /*0084*/ 	.byte	0x00, 0xf0, 0x09, 0x00


	//----- nvinfo : EIATTR_KPARAM_INFO
	.align		4
.L_140:
        /*0088*/ 	.byte	0x04, 0x17
        /*008a*/ 	.short	(.L_142 - .L_141)
.L_141:
        /*008c*/ 	.word	0x00000000
        /*0090*/ 	.short	0x0008
        /*0092*/ 	.short	0x0034
        /*0094*/ 	.byte	0x00, 0xf0, 0x09, 0x00


	//----- nvinfo : EIATTR_KPARAM_INFO
	.align		4
.L_142:
        /*0098*/ 	.byte	0x04, 0x17
        /*009a*/ 	.short	(.L_144 - .L_143)
.L_143:
        /*009c*/ 	.word	0x00000000
        /*00a0*/ 	.short	0x0007
        /*00a2*/ 	.short	0x0032
        /*00a4*/ 	.byte	0x00, 0xf0, 0x09, 0x00


	//----- nvinfo : EIATTR_KPARAM_INFO
	.align		4
.L_144:
        /*00a8*/ 	.byte	0x04, 0x17
        /*00aa*/ 	.short	(.L_146 - .L_145)
.L_145:
        /*00ac*/ 	.word	0x00000000
        /*00b0*/ 	.short	0x0006
        /*00b2*/ 	.short	0x0030
        /*00b4*/ 	.byte	0x00, 0xf0, 0x09, 0x00


	//----- nvinfo : EIATTR_KPARAM_INFO
	.align		4
.L_146:
        /*00b8*/ 	.byte	0x04, 0x17
        /*00ba*/ 	.short	(.L_148 - .L_147)
.L_147:
        /*00bc*/ 	.word	0x00000000
        /*00c0*/ 	.short	0x0005
        /*00c2*/ 	.short	0x0028
        /*00c4*/ 	.byte	0x00, 0xf5, 0x21, 0x00


	//----- nvinfo : EIATTR_KPARAM_INFO
	.align		4
.L_148:
        /*00c8*/ 	.byte	0x04, 0x17
        /*00ca*/ 	.short	(.L_150 - .L_149)
.L_149:
        /*00cc*/ 	.word	0x00000000
        /*00d0*/ 	.short	0x0004
        /*00d2*/ 	.short	0x0020
        /*00d4*/ 	.byte	0x00, 0xf5, 0x21, 0x00


	//----- nvinfo : EIATTR_KPARAM_INFO
	.align		4
.L_150:
        /*00d8*/ 	.byte	0x04, 0x17
        /*00da*/ 	.short	(.L_152 - .L_151)
.L_151:
        /*00dc*/ 	.word	0x00000000
        /*00e0*/ 	.short	0x0003
        /*00e2*/ 	.short	0x0018
        /*00e4*/ 	.byte	0x00, 0xf5, 0x21, 0x00


	//----- nvinfo : EIATTR_KPARAM_INFO
	.align		4
.L_152:
        /*00e8*/ 	.byte	0x04, 0x17
        /*00ea*/ 	.short	(.L_154 - .L_153)
.L_153:
        /*00ec*/ 	.word	0x00000000
        /*00f0*/ 	.short	0x0002
        /*00f2*/ 	.short	0x0010
        /*00f4*/ 	.byte	0x00, 0xf5, 0x21, 0x00


	//----- nvinfo : EIATTR_KPARAM_INFO
	.align		4
.L_154:
        /*00f8*/ 	.byte	0x04, 0x17
        /*00fa*/ 	.short	(.L_156 - .L_155)
.L_155:
        /*00fc*/ 	.word	0x00000000
        /*0100*/ 	.short	0x0001
        /*0102*/ 	.short	0x0008
        /*0104*/ 	.byte	0x00, 0xf5, 0x21, 0x00


	//----- nvinfo : EIATTR_KPARAM_INFO
	.align		4
.L_156:
        /*0108*/ 	.byte	0x04, 0x17
        /*010a*/ 	.short	(.L_158 - .L_157)
.L_157:
        /*010c*/ 	.word	0x00000000
        /*0110*/ 	.short	0x0000
        /*0112*/ 	.short	0x0000
        /*0114*/ 	.byte	0x00, 0xf5, 0x21, 0x00


	//----- nvinfo : EIATTR_SPARSE_MMA_MASK
	.align		4
.L_158:
        /*0118*/ 	.byte	0x03, 0x50
        /*011a*/ 	.short	0x0000


	//----- nvinfo : EIATTR_MAXREG_COUNT
	.align		4
        /*011c*/ 	.byte	0x03, 0x1b
        /*011e*/ 	.short	0x00ff


	//----- nvinfo : EIATTR_MERCURY_ISA_VERSION
	.align		4
        /*0120*/ 	.byte	0x03, 0x5f
        /*0122*/ 	.short	0x0101


	//----- nvinfo : EIATTR_VRC_CTA_INIT_COUNT
	.align		4
        /*0124*/ 	.byte	0x02, 0x4a
	.zero		1
	.zero		1


	//----- nvinfo : EIATTR_EXIT_INSTR_OFFSETS
	.align		4
        /*0128*/ 	.byte	0x04, 0x1c
        /*012a*/ 	.short	(.L_160 - .L_159)


	//   ....[0]....
.L_159:
        /*012c*/ 	.word	0x00000660


	//----- nvinfo : EIATTR_CBANK_PARAM_SIZE
	.align		4
.L_160:
        /*0130*/ 	.byte	0x03, 0x19
        /*0132*/ 	.short	0x0046


	//----- nvinfo : EIATTR_PARAM_CBANK
	.align		4
        /*0134*/ 	.byte	0x04, 0x0a
        /*0136*/ 	.short	(.L_162 - .L_161)
	.align		4
.L_161:
        /*0138*/ 	.word	index@(.nv.constant0._Z9half_phi1P6__halfS0_S0_S0_S0_S0_S_S_S_S_S_S_S_S_S_S_S_)
        /*013c*/ 	.short	0x0380
        /*013e*/ 	.short	0x0046


	//----- nvinfo : EIATTR_SW_WAR
	.align		4
.L_162:
        /*0140*/ 	.byte	0x04, 0x36
        /*0142*/ 	.short	(.L_164 - .L_163)
.L_163:
        /*0144*/ 	.word	0x00000008
.L_164:


//--------------------- .nv.info._Z9half_con2P6__halfS0_S0_S0_S0_S_S_S_S_S_S_S_S_S_S_S_S_S_S_ --------------------------
	.section	.nv.info._Z9half_con2P6__halfS0_S0_S0_S0_S_S_S_S_S_S_S_S_S_S_S_S_S_S_,"",@"SHT_CUDA_INFO"
	.sectionflags	@""
	.align	4


	//----- nvinfo : EIATTR_CUDA_API_VERSION
	.align		4
        /*0000*/ 	.byte	0x04, 0x37
        /*0002*/ 	.short	(.L_166 - .L_165)
.L_165:
        /*0004*/ 	.word	0x00000082


	//----- nvinfo : EIATTR_KPARAM_INFO
	.align		4
.L_166:
        /*0008*/ 	.byte	0x04, 0x17
        /*000a*/ 	.short	(.L_168 - .L_167)
.L_167:
        /*000c*/ 	.word	0x00000000
        /*0010*/ 	.short	0x0012
        /*0012*/ 	.short	0x0042
        /*0014*/ 	.byte	0x00, 0xf0, 0x09, 0x00


	//----- nvinfo : EIATTR_KPARAM_INFO
	.align		4
.L_168:
        /*0018*/ 	.byte	0x04, 0x17
        /*001a*/ 	.short	(.L_170 - .L_169)
.L_169:
        /*001c*/ 	.word	0x00000000
        /*0020*/ 	.short	0x0011
        /*0022*/ 	.short	0x0040
        /*0024*/ 	.byte	0x00, 0xf0, 0x09, 0x00


	//----- nvinfo : EIATTR_KPARAM_INFO
	.align		4
.L_170:
        /*0028*/ 	.byte	0x04, 0x17
        /*002a*/ 	.short	(.L_172 - .L_171)
.L_171:
        /*002c*/ 	.word	0x00000000
        /*0030*/ 	.short	0x0010
        /*0032*/ 	.short	0x003e
        /*0034*/ 	.byte	0x00, 0xf0, 0x09, 0x00


	//----- nvinfo : EIATTR_KPARAM_INFO
	.align		4
.L_172:
        /*0038*/ 	.byte	0x04, 0x17
        /*003a*/ 	.short	(.L_174 - .L_173)
.L_173:
        /*003c*/ 	.word	0x00000000
        /*0040*/ 	.short	0x000f
        /*0042*/ 	.short	0x003c
        /*0044*/ 	.byte	0x00, 0xf0, 0x09, 0x00


	//----- nvinfo : EIATTR_KPARAM_INFO
	.align		4
.L_174:
        /*0048*/ 	.byte	0x04, 0x17
        /*004a*/ 	.short	(.L_176 - .L_175)
.L_175:
        /*004c*/ 	.word	0x00000000
        /*0050*/ 	.short	0x000e
        /*0052*/ 	.short	0x003a
        /*0054*/ 	.byte	0x00, 0xf0, 0x09, 0x00


	//----- nvinfo : EIATTR_KPARAM_INFO
	.align		4
.L_176:
        /*0058*/ 	.byte	0x04, 0x17
        /*005a*/ 	.short	(.L_178 - .L_177)
.L_177:
        /*005c*/ 	.word	0x00000000
        /*0060*/ 	.short	0x000d
        /*0062*/ 	.short	0x0038
        /*0064*/ 	.byte	0x00, 0xf0, 0x09, 0x00


	//----- nvinfo : EIATTR_KPARAM_INFO
	.align		4
.L_178:
        /*0068*/ 	.byte	0x04, 0x17
        /*006a*/ 	.short	(.L_180 - .L_179)
.L_179:
        /*006c*/ 	.word	0x00000000
        /*0070*/ 	.short	0x000c
        /*0072*/ 	.short	0x0036
        /*0074*/ 	.byte	0x00, 0xf0, 0x09, 0x00


	//----- nvinfo : EIATTR_KPARAM_INFO
	.align		4
.L_180:
        /*0078*/ 	.byte	0x04, 0x17
        /*007a*/ 	.short	(.L_182 - .L_181)
.L_181:
        /*007c*/ 	.word	0x00000000
        /*0080*/ 	.short	0x000b
        /*0082*/ 	.short	0x0034
        /*0084*/ 	.byte	0x00, 0xf0, 0x09, 0x00


	//----- nvinfo : EIATTR_KPARAM_INFO
	.align		4
.L_182:
        /*0088*/ 	.byte	0x04, 0x17
        /*008a*/ 	.short	(.L_184 - .L_183)
.L_183:
        /*008c*/ 	.word	0x00000000
        /*0090*/ 	.short	0x000a
        /*0092*/ 	.short	0x0032
        /*0094*/ 	.byte	0x00, 0xf0, 0x09, 0x00


	//----- nvinfo : EIATTR_KPARAM_INFO
	.align		4
.L_184:
        /*0098*/ 	.byte	0x04, 0x17
        /*009a*/ 	.short	(.L_186 - .L_185)
.L_185:
        /*009c*/ 	.word	0x00000000
        /*00a0*/ 	.short	0x0009
        /*00a2*/ 	.short	0x0030
        /*00a4*/ 	.byte	0x00, 0xf0, 0x09, 0x00


	//----- nvinfo : EIATTR_KPARAM_INFO
	.align		4
.L_186:
        /*00a8*/ 	.byte	0x04, 0x17
        /*00aa*/ 	.short	(.L_188 - .L_187)
.L_187:
        /*00ac*/ 	.word	0x00000000
        /*00b0*/ 	.short	0x0008
        /*00b2*/ 	.short	0x002e
        /*00b4*/ 	.byte	0x00, 0xf0, 0x09, 0x00


	//----- nvinfo : EIATTR_KPARAM_INFO
	.align		4
.L_188:
        /*00b8*/ 	.byte	0x04, 0x17
        /*00ba*/ 	.short	(.L_190 - .L_189)
.L_189:
        /*00bc*/ 	.word	0x00000000
        /*00c0*/ 	.short	0x0007
        /*00c2*/ 	.short	0x002c
        /*00c4*/ 	.byte	0x00, 0xf0, 0x09, 0x00


	//----- nvinfo : EIATTR_KPARAM_INFO
	.align		4
.L_190:
        /*00c8*/ 	.byte	0x04, 0x17
        /*00ca*/ 	.short	(.L_192 - .L_191)
.L_191:
        /*00cc*/ 	.word	0x00000000
        /*00d0*/ 	.short	0x0006
        /*00d2*/ 	.short	0x002a
        /*00d4*/ 	.byte	0x00, 0xf0, 0x09, 0x00


	//----- nvinfo : EIATTR_KPARAM_INFO
	.align		4
.L_192:
        /*00d8*/ 	.byte	0x04, 0x17
        /*00da*/ 	.short	(.L_194 - .L_193)
.L_193:
        /*00dc*/ 	.word	0x00000000
        /*00e0*/ 	.short	0x0005
        /*00e2*/ 	.short	0x0028
        /*00e4*/ 	.byte	0x00, 0xf0, 0x09, 0x00


	//----- nvinfo : EIATTR_KPARAM_INFO
	.align		4
.L_194:
        /*00e8*/ 	.byte	0x04, 0x17
        /*00ea*/ 	.short	(.L_196 - .L_195)
.L_195:
        /*00ec*/ 	.word	0x00000000
        /*00f0*/ 	.short	0x0004
        /*00f2*/ 	.short	0x0020
        /*00f4*/ 	.byte	0x00, 0xf5, 0x21, 0x00


	//----- nvinfo : EIATTR_KPARAM_INFO
	.align		4
.L_196:
        /*00f8*/ 	.byte	0x04, 0x17
        /*00fa*/ 	.short	(.L_198 - .L_197)
.L_197:
        /*00fc*/ 	.word	0x00000000
        /*0100*/ 	.short	0x0003
        /*0102*/ 	.short	0x0018
        /*0104*/ 	.byte	0x00, 0xf5, 0x21, 0x00


	//----- nvinfo : EIATTR_KPARAM_INFO
	.align		4
.L_198:
        /*0108*/ 	.byte	0x04, 0x17
        /*010a*/ 	.short	(.L_200 - .L_199)
.L_199:
        /*010c*/ 	.word	0x00000000
        /*0110*/ 	.short	0x0002
        /*0112*/ 	.short	0x0010
        /*0114*/ 	.byte	0x00, 0xf5, 0x21, 0x00


	//----- nvinfo : EIATTR_KPARAM_INFO
	.align		4
.L_200:
        /*0118*/ 	.byte	0x04, 0x17
        /*011a*/ 	.short	(.L_202 - .L_201)
.L_201:
        /*011c*/ 	.word	0x00000000
        /*0120*/ 	.short	0x0001
        /*0122*/ 	.short	0x0008
        /*0124*/ 	.byte	0x00, 0xf5, 0x21, 0x00


	//----- nvinfo : EIATTR_KPARAM_INFO
	.align		4
.L_202:
        /*0128*/ 	.byte	0x04, 0x17
        /*012a*/ 	.short	(.L_204 - .L_203)
.L_203:
        /*012c*/ 	.word	0x00000000
        /*0130*/ 	.short	0x0000
        /*0132*/ 	.short	0x0000
        /*0134*/ 	.byte	0x00, 0xf5, 0x21, 0x00


	//----- nvinfo : EIATTR_SPARSE_MMA_MASK
	.align		4
.L_204:
        /*0138*/ 	.byte	0x03, 0x50
        /*013a*/ 	.short	0x0000


	//----- nvinfo : EIATTR_MAXREG_COUNT
	.align		4
        /*013c*/ 	.byte	0x03, 0x1b
        /*013e*/ 	.short	0x00ff


	//----- nvinfo : EIATTR_MERCURY_ISA_VERSION
	.align		4
        /*0140*/ 	.byte	0x03, 0x5f
        /*0142*/ 	.short	0x0101


	//----- nvinfo : EIATTR_VRC_CTA_INIT_COUNT
	.align		4
        /*0144*/ 	.byte	0x02, 0x4a
	.zero		1
	.zero		1


	//----- nvinfo : EIATTR_EXIT_INSTR_OFFSETS
	.align		4
        /*0148*/ 	.byte	0x04, 0x1c
        /*014a*/ 	.short	(.L_206 - .L_205)


	//   ....[0]....
.L_205:
        /*014c*/ 	.word	0x000005f0


	//----- nvinfo : EIATTR_CBANK_PARAM_SIZE
	.align		4
.L_206:
        /*0150*/ 	.byte	0x03, 0x19
        /*0152*/ 	.short	0x0044


	//----- nvinfo : EIATTR_PARAM_CBANK
	.align		4
        /*0154*/ 	.byte	0x04, 0x0a
        /*0156*/ 	.short	(.L_208 - .L_207)
	.align		4
.L_207:
        /*0158*/ 	.word	index@(.nv.constant0._Z9half_con2P6__halfS0_S0_S0_S0_S_S_S_S_S_S_S_S_S_S_S_S_S_S_)
        /*015c*/ 	.short	0x0380
        /*015e*/ 	.short	0x0044


	//----- nvinfo : EIATTR_SW_WAR
	.align		4
.L_208:
        /*0160*/ 	.byte	0x04, 0x36
        /*0162*/ 	.short	(.L_210 - .L_209)
.L_209:
        /*0164*/ 	.word	0x00000008
.L_210:


//--------------------- .nv.info._Z9half_con1P6__halfS0_S0_S0_S0_S0_S_S_S_S_S_S_S_S_ --------------------------
	.section	.nv.info._Z9half_con1P6__halfS0_S0_S0_S0_S0_S_S_S_S_S_S_S_S_,"",@"SHT_CUDA_INFO"
	.sectionflags	@""
	.align	4


	//----- nvinfo : EIATTR_CUDA_API_VERSION
	.align		4
        /*0000*/ 	.byte	0x04, 0x37
        /*0002*/ 	.short	(.L_212 - .L_211)
.L_211:
        /*0004*/ 	.word	0x00000082


	//----- nvinfo : EIATTR_KPARAM_INFO
	.align		4
.L_212:
        /*0008*/ 	.byte	0x04, 0x17
        /*000a*/ 	.short	(.L_214 - .L_213)
.L_213:
        /*000c*/ 	.word	0x00000000
        /*0010*/ 	.short	0x000d
        /*0012*/ 	.short	0x003e
        /*0014*/ 	.byte	0x00, 0xf0, 0x09, 0x00


	//----- nvinfo : EIATTR_KPARAM_INFO
	.align		4
.L_214:
        /*0018*/ 	.byte	0x04, 0x17
        /*001a*/ 	.short	(.L_216 - .L_215)
.L_215:
        /*001c*/ 	.word	0x00000000
        /*0020*/ 	.short	0x000c
        /*0022*/ 	.short	0x003c
        /*0024*/ 	.byte	0x00, 0xf0, 0x09, 0x00


	//----- nvinfo : EIATTR_KPARAM_INFO
	.align		4
.L_216:
        /*0028*/ 	.byte	0x04, 0x17
        /*002a*/ 	.short	(.L_218 - .L_217)
.L_217:
        /*002c*/ 	.word	0x00000000
        /*0030*/ 	.short	0x000b
        /*0032*/ 	.short	0x003a
        /*0034*/ 	.byte	0x00, 0xf0, 0x09, 0x00


	//----- nvinfo : EIATTR_KPARAM_INFO
	.align		4
.L_218:
        /*0038*/ 	.byte	0x04, 0x17
        /*003a*/ 	.short	(.L_220 - .L_219)
.L_219:
        /*003c*/ 	.word	0x00000000
        /*0040*/ 	.short	0x000a
        /*0042*/ 	.short	0x0038
        /*0044*/ 	.byte	0x00, 0xf0, 0x09, 0x00


	//----- nvinfo : EIATTR_KPARAM_INFO
	.align		4
.L_220:
        /*0048*/ 	.byte	0x04, 0x17
        /*004a*/ 	.short	(.L_222 - .L_221)
.L_221:
        /*004c*/ 	.word	0x00000000
        /*0050*/ 	.short	0x0009
        /*0052*/ 	.short	0x0036
        /*0054*/ 	.byte	0x00, 0xf0, 0x09, 0x00


	//----- nvinfo : EIATTR_KPARAM_INFO
	.align		4
.L_222:
        /*0058*/ 	.byte	0x04, 0x17
        /*005a*/ 	.short	(.L_224 - .L_223)
.L_223:
        /*005c*/ 	.word	0x00000000
        /*0060*/ 	.short	0x0008
        /*0062*/ 	.short	0x0034
        /*0064*/ 	.byte	0x00, 0xf0, 0x09, 0x00


	//----- nvinfo : EIATTR_KPARAM_INFO
	.align		4
.L_224:
        /*0068*/ 	.byte	0x04, 0x17
        /*006a*/ 	.short	(.L_226 - .L_225)
.L_225:
        /*006c*/ 	.word	0x00000000
        /*0070*/ 	.short	0x0007
        /*0072*/ 	.short	0x0032
        /*0074*/ 	.byte	0x00, 0xf0, 0x09, 0x00


	//----- nvinfo : EIATTR_KPARAM_INFO
	.align		4
.L_226:
        /*0078*/ 	.byte	0x04, 0x17
        /*007a*/ 	.short	(.L_228 - .L_227)
.L_227:
        /*007c*/ 	.word	0x00000000
        /*0080*/ 	.short	0x0006
        /*0082*/ 	.short	0x0030
        /*0084*/ 	.byte	0x00, 0xf0, 0x09, 0x00


	//----- nvinfo : EIATTR_KPARAM_INFO
	.align		4
.L_228:
        /*0088*/ 	.byte	0x04, 0x17
        /*008a*/ 	.short	(.L_230 - .L_229)
.L_229:
        /*008c*/ 	.word	0x00000000
        /*0090*/ 	.short	0x0005
        /*0092*/ 	.short	0x0028
        /*0094*/ 	.byte	0x00, 0xf5, 0x21, 0x00


	//----- nvinfo : EIATTR_KPARAM_INFO
	.align		4
.L_230:
        /*0098*/ 	.byte	0x04, 0x17
        /*009a*/ 	.short	(.L_232 - .L_231)
.L_231:
        /*009c*/ 	.word	0x00000000
        /*00a0*/ 	.short	0x0004
        /*00a2*/ 	.short	0x0020
        /*00a4*/ 	.byte	0x00, 0xf5, 0x21, 0x00


	//----- nvinfo : EIATTR_KPARAM_INFO
	.align		4
.L_232:
        /*00a8*/ 	.byte	0x04, 0x17
        /*00aa*/ 	.short	(.L_234 - .L_233)
.L_233:
        /*00ac*/ 	.word	0x00000000
        /*00b0*/ 	.short	0x0003
        /*00b2*/ 	.short	0x0018
        /*00b4*/ 	.byte	0x00, 0xf5, 0x21, 0x00


	//----- nvinfo : EIATTR_KPARAM_INFO
	.align		4
.L_234:
        /*00b8*/ 	.byte	0x04, 0x17
        /*00ba*/ 	.short	(.L_236 - .L_235)
.L_235:
        /*00bc*/ 	.word	0x00000000
        /*00c0*/ 	.short	0x0002
        /*00c2*/ 	.short	0x0010
        /*00c4*/ 	.byte	0x00, 0xf5, 0x21, 0x00


	//----- nvinfo : EIATTR_KPARAM_INFO
	.align		4
.L_236:
        /*00c8*/ 	.byte	0x04, 0x17
        /*00ca*/ 	.short	(.L_238 - .L_237)
.L_237:
        /*00cc*/ 	.word	0x00000000
        /*00d0*/ 	.short	0x0001
        /*00d2*/ 	.short	0x0008
        /*00d4*/ 	.byte	0x00, 0xf5, 0x21, 0x00


	//----- nvinfo : EIATTR_KPARAM_INFO
	.align		4
.L_238:
        /*00d8*/ 	.byte	0x04, 0x17
        /*00da*/ 	.short	(.L_240 - .L_239)
.L_239:
        /*00dc*/ 	.word	0x00000000
        /*00e0*/ 	.short	0x0000
        /*00e2*/ 	.short	0x0000
        /*00e4*/ 	.byte	0x00, 0xf5, 0x21, 0x00


	//----- nvinfo : EIATTR_SPARSE_MMA_MASK
	.align		4
.L_240:
        /*00e8*/ 	.byte	0x03, 0x50
        /*00ea*/ 	.short	0x0000


	//----- nvinfo : EIATTR_MAXREG_COUNT
	.align		4
        /*00ec*/ 	.byte	0x03, 0x1b
        /*00ee*/ 	.short	0x00ff


	//----- nvinfo : EIATTR_MERCURY_ISA_VERSION
	.align		4
        /*00f0*/ 	.byte	0x03, 0x5f
        /*00f2*/ 	.short	0x0101


	//----- nvinfo : EIATTR_VRC_CTA_INIT_COUNT
	.align		4
        /*00f4*/ 	.byte	0x02, 0x4a
	.zero		1
	.zero		1


	//----- nvinfo : EIATTR_EXIT_INSTR_OFFSETS
	.align		4
        /*00f8*/ 	.byte	0x04, 0x1c
        /*00fa*/ 	.short	(.L_242 - .L_241)


	//   ....[0]....
.L_241:
        /*00fc*/ 	.word	0x00000620


	//----- nvinfo : EIATTR_CBANK_PARAM_SIZE
	.align		4
.L_242:
        /*0100*/ 	.byte	0x03, 0x19
        /*0102*/ 	.short	0x0040


	//----- nvinfo : EIATTR_PARAM_CBANK
	.align		4
        /*0104*/ 	.byte	0x04, 0x0a
        /*0106*/ 	.short	(.L_244 - .L_243)
	.align		4
.L_243:
        /*0108*/ 	.word	index@(.nv.constant0._Z9half_con1P6__halfS0_S0_S0_S0_S0_S_S_S_S_S_S_S_S_)
        /*010c*/ 	.short	0x0380
        /*010e*/ 	.short	0x0040


	//----- nvinfo : EIATTR_SW_WAR
	.align		4
.L_244:
        /*0110*/ 	.byte	0x04, 0x36
        /*0112*/ 	.short	(.L_246 - .L_245)
.L_245:
        /*0114*/ 	.word	0x00000008
.L_246:


//--------------------- .nv.callgraph             --------------------------
	.section	.nv.callgraph,"",@"SHT_CUDA_CALLGRAPH"
	.align	4
	.sectionentsize	8
	.align		4
        /*0000*/ 	.word	0x00000000
	.align		4
        /*0004*/ 	.word	0xffffffff
	.align		4
        /*0008*/ 	.word	0x00000000
	.align		4
        /*000c*/ 	.word	0xfffffffe
	.align		4
        /*0010*/ 	.word	0x00000000
	.align		4
        /*0014*/ 	.word	0xfffffffd
	.align		4
        /*0018*/ 	.word	0x00000000
	.align		4
        /*001c*/ 	.word	0xfffffffc


//--------------------- .nv.constant4             --------------------------
	.section	.nv.constant4,"a",@progbits
	.align	8
	.align		8
.nv.constant4:
        /*0000*/ 	.dword	_ZN28_INTERNAL_865cf0a7_4_k_cu_it4cuda3std3__45__cpo5beginE
	.align		8
        /*0008*/ 	.dword	_ZN28_INTERNAL_865cf0a7_4_k_cu_it4cuda3std3__45__cpo3endE
	.align		8
        /*0010*/ 	.dword	_ZN28_INTERNAL_865cf0a7_4_k_cu_it4cuda3std3__45__cpo6cbeginE
	.align		8
        /*0018*/ 	.dword	_ZN28_INTERNAL_865cf0a7_4_k_cu_it4cuda3std3__45__cpo4cendE
	.align		8
        /*0020*/ 	.dword	_ZN28_INTERNAL_865cf0a7_4_k_cu_it4cuda3std3__45__cpo6rbeginE
	.align		8
        /*0028*/ 	.dword	_ZN28_INTERNAL_865cf0a7_4_k_cu_it4cuda3std3__45__cpo4rendE
	.align		8
        /*0030*/ 	.dword	_ZN28_INTERNAL_865cf0a7_4_k_cu_it4cuda3std3__45__cpo7crbeginE
	.align		8
        /*0038*/ 	.dword	_ZN28_INTERNAL_865cf0a7_4_k_cu_it4cuda3std3__45__cpo5crendE
	.align		8
        /*0040*/ 	.dword	_ZN28_INTERNAL_865cf0a7_4_k_cu_it4cuda3std3__430_GLOBAL__N__865cf0a7_4_k_cu_it6ignoreE
	.align		8
        /*0048*/ 	.dword	_ZN28_INTERNAL_865cf0a7_4_k_cu_it4cuda3std3__419piecewise_constructE
	.align		8
        /*0050*/ 	.dword	_ZN28_INTERNAL_865cf0a7_4_k_cu_it4cuda3std3__48in_placeE
	.align		8
        /*0058*/ 	.dword	_ZN28_INTERNAL_865cf0a7_4_k_cu_it4cuda3std3__420unreachable_sentinelE
	.align		8
        /*0060*/ 	.dword	_ZN28_INTERNAL_865cf0a7_4_k_cu_it4cuda3std3__47nulloptE
	.align		8
        /*0068*/ 	.dword	_ZN28_INTERNAL_865cf0a7_4_k_cu_it4cuda3std3__48unexpectE
	.align		8
        /*0070*/ 	.dword	_ZN28_INTERNAL_865cf0a7_4_k_cu_it4cuda3std6ranges3__45__cpo4swapE
	.align		8
        /*0078*/ 	.dword	_ZN28_INTERNAL_865cf0a7_4_k_cu_it4cuda3std6ranges3__45__cpo9iter_moveE
	.align		8
        /*0080*/ 	.dword	_ZN28_INTERNAL_865cf0a7_4_k_cu_it4cuda3std6ranges3__45__cpo5beginE
	.align		8
        /*0088*/ 	.dword	_ZN28_INTERNAL_865cf0a7_4_k_cu_it4cuda3std6ranges3__45__cpo3endE
	.align		8
        /*0090*/ 	.dword	_ZN28_INTERNAL_865cf0a7_4_k_cu_it4cuda3std6ranges3__45__cpo6cbeginE
	.align		8
        /*0098*/ 	.dword	_ZN28_INTERNAL_865cf0a7_4_k_cu_it4cuda3std6ranges3__45__cpo4cendE
	.align		8
        /*00a0*/ 	.dword	_ZN28_INTERNAL_865cf0a7_4_k_cu_it4cuda3std6ranges3__45__cpo7advanceE
	.align		8
        /*00a8*/ 	.dword	_ZN28_INTERNAL_865cf0a7_4_k_cu_it4cuda3std6ranges3__45__cpo9iter_swapE
	.align		8
        /*00b0*/ 	.dword	_ZN28_INTERNAL_865cf0a7_4_k_cu_it4cuda3std6ranges3__45__cpo4nextE
	.align		8
        /*00b8*/ 	.dword	_ZN28_INTERNAL_865cf0a7_4_k_cu_it4cuda3std6ranges3__45__cpo4prevE
	.align		8
        /*00c0*/ 	.dword	_ZN28_INTERNAL_865cf0a7_4_k_cu_it4cuda3std6ranges3__45__cpo4dataE
	.align		8
        /*00c8*/ 	.dword	_ZN28_INTERNAL_865cf0a7_4_k_cu_it4cuda3std6ranges3__45__cpo5cdataE
	.align		8
        /*00d0*/ 	.dword	_ZN28_INTERNAL_865cf0a7_4_k_cu_it4cuda3std6ranges3__45__cpo4sizeE
	.align		8
        /*00d8*/ 	.dword	_ZN28_INTERNAL_865cf0a7_4_k_cu_it4cuda3std6ranges3__45__cpo5ssizeE
	.align		8
        /*00e0*/ 	.dword	_ZN28_INTERNAL_865cf0a7_4_k_cu_it4cuda3std6ranges3__45__cpo8distanceE
	.align		8
        /*00e8*/ 	.dword	_ZN28_INTERNAL_865cf0a7_4_k_cu_it6thrust24THRUST_300001_SM_1000_NS8cuda_cub3parE
	.align		8
        /*00f0*/ 	.dword	_ZN28_INTERNAL_865cf0a7_4_k_cu_it6thrust24THRUST_300001_SM_1000_NS8cuda_cub10par_nosyncE
	.align		8
        /*00f8*/ 	.dword	_ZN28_INTERNAL_865cf0a7_4_k_cu_it6thrust24THRUST_300001_SM_1000_NS6system6detail10sequential3seqE
	.align		8
        /*0100*/ 	.dword	_ZN28_INTERNAL_865cf0a7_4_k_cu_it6thrust24THRUST_300001_SM_1000_NS6system3cpp3parE
	.align		8
        /*0108*/ 	.dword	_ZN28_INTERNAL_865cf0a7_4_k_cu_it6thrust24THRUST_300001_SM_1000_NS12placeholders2_1E
	.align		8
        /*0110*/ 	.dword	_ZN28_INTERNAL_865cf0a7_4_k_cu_it6thrust24THRUST_300001_SM_1000_NS12placeholders2_2E
	.align		8
        /*0118*/ 	.dword	_ZN28_INTERNAL_865cf0a7_4_k_cu_it6thrust24THRUST_300001_SM_1000_NS12placeholders2_3E
	.align		8
        /*0120*/ 	.dword	_ZN28_INTERNAL_865cf0a7_4_k_cu_it6thrust24THRUST_300001_SM_1000_NS12placeholders2_4E
	.align		8
        /*0128*/ 	.dword	_ZN28_INTERNAL_865cf0a7_4_k_cu_it6thrust24THRUST_300001_SM_1000_NS12placeholders2_5E
	.align		8
        /*0130*/ 	.dword	_ZN28_INTERNAL_865cf0a7_4_k_cu_it6thrust24THRUST_300001_SM_1000_NS12placeholders2_6E
	.align		8
        /*0138*/ 	.dword	_ZN28_INTERNAL_865cf0a7_4_k_cu_it6thrust24THRUST_300001_SM_1000_NS12placeholders2_7E
	.align		8
        /*0140*/ 	.dword	_ZN28_INTERNAL_865cf0a7_4_k_cu_it6thrust24THRUST_300001_SM_1000_NS12placeholders2_8E
	.align		8
        /*0148*/ 	.dword	_ZN28_INTERNAL_865cf0a7_4_k_cu_it6thrust24THRUST_300001_SM_1000_NS12placeholders2_9E
	.align		8
        /*0150*/ 	.dword	_ZN28_INTERNAL_865cf0a7_4_k_cu_it6thrust24THRUST_300001_SM_1000_NS12placeholders3_10E
	.align		8
        /*0158*/ 	.dword	_ZN28_INTERNAL_865cf0a7_4_k_cu_it6thrust24THRUST_300001_SM_1000_NS3seqE
	.align		8
        /*0160*/ 	.dword	_ZN28_INTERNAL_865cf0a7_4_k_cu_it6thrust24THRUST_300001_SM_1000_NS6deviceE


//--------------------- .text._ZN3cub18CUB_300001_SM_10006detail11EmptyKernelIvEEvv --------------------------
	.section	.text._ZN3cub18CUB_300001_SM_10006detail11EmptyKernelIvEEvv,"ax",@progbits
	.align	128
        .global         _ZN3cub18CUB_300001_SM_10006detail11EmptyKernelIvEEvv
        .type           _ZN3cub18CUB_300001_SM_10006detail11EmptyKernelIvEEvv,@function
        .size           _ZN3cub18CUB_300001_SM_10006detail11EmptyKernelIvEEvv,(.L_x_5 - _ZN3cub18CUB_300001_SM_10006detail11EmptyKernelIvEEvv)
        .other          _ZN3cub18CUB_300001_SM_10006detail11EmptyKernelIvEEvv,@"STO_CUDA_ENTRY STV_DEFAULT"
_ZN3cub18CUB_300001_SM_10006detail11EmptyKernelIvEEvv:
.text._ZN3cub18CUB_300001_SM_10006detail11EmptyKernelIvEEvv:
[----:B------:R-:W-:Y:S01]  /*0000*/  LDC R1, c[0x0][0x37c] ;  /* 0x0000df00ff017b82 */ /* 0x000fe20000000800 */
[----:B------:R-:W-:Y:S05]  /*0010*/  EXIT ;  /* 0x000000000000794d */ /* 0x000fea0003800000 */
.L_x_0:
[----:B------:R-:W-:-:S00]  /*0020*/  BRA `(.L_x_0) ;  /* 0xfffffffc00fc7947 */ /* 0x000fc0000383ffff */
[----:B------:R-:W-:-:S00]  /*0030*/  NOP ;  /* 0x0000000000007918 */ /* 0x000fc00000000000 */
        /* <DEDUP_REMOVED lines=12> */
.L_x_5:


//--------------------- .text._Z9half_phi2P6__halfS0_S0_S0_S0_S0_S_S_S_S_S_S_S_S_S_S_S_ --------------------------
	.section	.text._Z9half_phi2P6__halfS0_S0_S0_S0_S0_S_S_S_S_S_S_S_S_S_S_S_,"ax",@progbits
	.align	128
        .global         _Z9half_phi2P6__halfS0_S0_S0_S0_S0_S_S_S_S_S_S_S_S_S_S_S_
        .type           _Z9half_phi2P6__halfS0_S0_S0_S0_S0_S_S_S_S_S_S_S_S_S_S_S_,@function
        .size           _Z9half_phi2P6__halfS0_S0_S0_S0_S0_S_S_S_S_S_S_S_S_S_S_S_,(.L_x_6 - _Z9half_phi2P6__halfS0_S0_S0_S0_S0_S_S_S_S_S_S_S_S_S_S_S_)
        .other          _Z9half_phi2P6__halfS0_S0_S0_S0_S0_S_S_S_S_S_S_S_S_S_S_S_,@"STO_CUDA_ENTRY STV_DEFAULT"
_Z9half_phi2P6__halfS0_S0_S0_S0_S0_S_S_S_S_S_S_S_S_S_S_S_:
.text._Z9half_phi2P6__halfS0_S0_S0_S0_S0_S_S_S_S_S_S_S_S_S_S_S_:
[----:B------:R-:W-:Y:S01]  /*0000*/  LDC R1, c[0x0][0x37c] ;  /* 0x0000df00ff017b82 */ /* 0x000fe20000000800 */
[----:B------:R-:W0:Y:S07]  /*0010*/  S2R R2, SR_TID.Y ;  /* 0x0000000000027919 */ /* 0x000e2e0000002200 */
[----:B------:R-:W1:Y:S01]  /*0020*/  LDC R3, c[0x0][0x360] ;  /* 0x0000d800ff037b82 */ /* 0x000e620000000800 */
[----:B------:R-:W2:Y:S01]  /*0030*/  LDCU.U16 UR6, c[0x0][0x3b0] ;  /* 0x00007600ff0677ac */ /* 0x000ea20008000400 */
[----:B------:R-:W1:Y:S06]  /*0040*/  S2R R0, SR_TID.X ;  /* 0x0000000000007919 */ /* 0x000e6c0000002100 */
[----:B------:R-:W0:Y:S08]  /*0050*/  S2UR UR5, SR_CTAID.Y ;  /* 0x00000000000579c3 */ /* 0x000e300000002600 */
[----:B------:R-:W0:Y:S08]  /*0060*/  LDC R5, c[0x0][0x364] ;  /* 0x0000d900ff057b82 */ /* 0x000e300000000800 */
[----:B------:R-:W1:Y:S08]  /*0070*/  S2UR UR4, SR_CTAID.X ;  /* 0x00000000000479c3 */ /* 0x000e700000002500 */
[----:B------:R-:W3:Y:S01]  /*0080*/  LDC.64 R6, c[0x0][0x380] ;  /* 0x0000e000ff067b82 */ /* 0x000ee20000000a00 */
[----:B0-----:R-:W-:-:S05]  /*0090*/  IMAD R2, R5, UR5, R2 ;  /* 0x0000000505027c24 */ /* 0x001fca000f8e0202 */
[C---:B------:R-:W-:Y:S02]  /*00a0*/  ISETP.NE.AND P1, PT, R2.reuse, RZ, PT ;  /* 0x000000ff0200720c */ /* 0x040fe40003f25270 */
[C---:B------:R-:W-:Y:S01]  /*00b0*/  IADD3 R8, PT, PT, R2.reuse, -0x1, RZ ;  /* 0xffffffff02087810 */ /* 0x040fe20007ffe0ff */
[----:B-1----:R-:W-:Y:S01]  /*00c0*/  IMAD R0, R3, UR4, R0 ;  /* 0x0000000403007c24 */ /* 0x002fe2000f8e0200 */
[----:B------:R-:W0:Y:S01]  /*00d0*/  LDCU.64 UR4, c[0x0][0x358] ;  /* 0x00006b00ff0477ac */ /* 0x000e220008000a00 */
[C---:B------:R-:W-:Y:S02]  /*00e0*/  ISETP.GE.U32.AND P3, PT, R2.reuse, 0x1ff, PT ;  /* 0x000001ff0200780c */ /* 0x040fe40003f66070 */
[----:B------:R-:W-:Y:S02]  /*00f0*/  IADD3 R10, PT, PT, R2, 0x1, RZ ;  /* 0x00000001020a7810 */ /* 0x000fe40007ffe0ff */
[C---:B------:R-:W-:Y:S02]  /*0100*/  ISETP.GT.AND P0, PT, R0.reuse, RZ, PT ;  /* 0x000000ff0000720c */ /* 0x040fe40003f04270 */
[----:B------:R-:W-:Y:S01]  /*0110*/  ISETP.GE.AND P2, PT, R0, 0x1ff, PT ;  /* 0x000001ff0000780c */ /* 0x000fe20003f46270 */
[----:B---3--:R-:W-:Y:S01]  /*0120*/  IMAD.WIDE.U32 R4, R2, 0x400, R6 ;  /* 0x0000040002047825 */ /* 0x008fe200078e0006 */
[----:B------:R-:W-:-:S02]  /*0130*/  IADD3 R3, PT, PT, R0, -0x1, RZ ;  /* 0xffffffff00037810 */ /* 0x000fc40007ffe0ff */
[----:B------:R-:W-:Y:S02]  /*0140*/  IADD3 R9, PT, PT, R0, 0x1, RZ ;  /* 0x0000000100097810 */ /* 0x000fe40007ffe0ff */
[----:B------:R-:W-:Y:S02]  /*0150*/  SEL R13, R8, 0x1ff, P1 ;  /* 0x000001ff080d7807 */ /* 0x000fe40000800000 */
[----:B------:R-:W-:Y:S02]  /*0160*/  SEL R3, R3, 0x1ff, P0 ;  /* 0x000001ff03037807 */ /* 0x000fe40000000000 */
[----:B------:R-:W-:Y:S01]  /*0170*/  SEL R11, R9, RZ, !P2 ;  /* 0x000000ff090b7207 */ /* 0x000fe20005000000 */
[----:B------:R-:W-:Y:S01]  /*0180*/  IMAD.WIDE.U32 R12, R13, 0x400, R6 ;  /* 0x000004000d0c7825 */ /* 0x000fe200078e0006 */
[----:B------:R-:W-:-:S03]  /*0190*/  SEL R15, R10, RZ, !P3 ;  /* 0x000000ff0a0f7207 */ /* 0x000fc60005800000 */
[----:B------:R-:W-:-:S04]  /*01a0*/  IMAD.WIDE.U32 R8, R3, 0x2, R4 ;  /* 0x0000000203087825 */ /* 0x000fc800078e0004 */
[----:B------:R-:W-:Y:S02]  /*01b0*/  IMAD.WIDE R10, R11, 0x2, R4 ;  /* 0x000000020b0a7825 */ /* 0x000fe400078e0204 */
[----:B0-----:R-:W3:Y:S02]  /*01c0*/  LDG.E.U16 R8, desc[UR4][R8.64] ;  /* 0x0000000408087981 */ /* 0x001ee4000c1e1500 */
[----:B------:R-:W-:Y:S02]  /*01d0*/  IMAD.WIDE.U32 R6, R15, 0x400, R6 ;  /* 0x000004000f067825 */ /* 0x000fe400078e0006 */
[----:B------:R-:W3:Y:S02]  /*01e0*/  LDG.E.U16 R11, desc[UR4][R10.64] ;  /* 0x000000040a0b7981 */ /* 0x000ee4000c1e1500 */
[----:B------:R-:W-:-:S04]  /*01f0*/  IMAD.WIDE R12, R0, 0x2, R12 ;  /* 0x00000002000c7825 */ /* 0x000fc800078e020c */
[C---:B------:R-:W-:Y:S02]  /*0200*/  IMAD.WIDE R6, R0.reuse, 0x2, R6 ;  /* 0x0000000200067825 */ /* 0x040fe400078e0206 */
[----:B------:R-:W4:Y:S02]  /*0210*/  LDG.E.U16 R12, desc[UR4][R12.64] ;  /* 0x000000040c0c7981 */ /* 0x000f24000c1e1500 */
[----:B------:R-:W-:Y:S02]  /*0220*/  IMAD.WIDE R4, R0, 0x2, R4 ;  /* 0x0000000200047825 */ /* 0x000fe400078e0204 */
[----:B------:R-:W5:Y:S04]  /*0230*/  LDG.E.U16 R6, desc[UR4][R6.64] ;  /* 0x0000000406067981 */ /* 0x000f68000c1e1500 */
[----:B------:R-:W2:Y:S01]  /*0240*/  LDG.E.U16 R14, desc[UR4][R4.64] ;  /* 0x00000004040e7981 */ /* 0x000ea2000c1e1500 */
[----:B------:R-:W0:Y:S02]  /*0250*/  LDC.U16 R16, c[0x0][0x3b2] ;  /* 0x0000ec80ff107b82 */ /* 0x000e240000000400 */
[----:B0-----:R-:W-:-:S04]  /*0260*/  HADD2.F32 R16, -RZ, R16.H0_H0 ;  /* 0x20000010ff107230 */ /* 0x001fc80000004100 */
[----:B------:R-:W0:Y:S01]  /*0270*/  MUFU.RCP R18, R16 ;  /* 0x0000001000127308 */ /* 0x000e220000001000 */
[----:B---3--:R-:W-:Y:S02]  /*0280*/  HADD2 R11, R8.H0_H0, R11.H0_H0 ;  /* 0x2000000b080b7230 */ /* 0x008fe40000000800 */
[----:B------:R-:W1:Y:S02]  /*0290*/  LDC.64 R8, c[0x0][0x390] ;  /* 0x0000e400ff087b82 */ /* 0x000e640000000a00 */
[----:B----4-:R-:W-:-:S04]  /*02a0*/  HADD2 R11, R11.H0_H0, R12.H0_H0 ;  /* 0x2000000c0b0b7230 */ /* 0x010fc80000000800 */
[----:B-----5:R-:W-:Y:S02]  /*02b0*/  HADD2 R11, R11.H0_H0, R6.H0_H0 ;  /* 0x200000060b0b7230 */ /* 0x020fe40000000800 */
[----:B------:R-:W3:Y:S02]  /*02c0*/  LDC.64 R6, c[0x0][0x3a8] ;  /* 0x0000ea00ff067b82 */ /* 0x000ee40000000a00 */
[----:B--2---:R-:W-:Y:S01]  /*02d0*/  HFMA2 R11, -R14.H0_H0, UR6.H0_H0, R11.H0_H0 ;  /* 0x200000060e0b7c31 */ /* 0x004fe2000804090b */
[----:B------:R-:W2:Y:S04]  /*02e0*/  LDCU.U16 UR6, c[0x0][0x3c4] ;  /* 0x00007880ff0677ac */ /* 0x000ea80008000400 */
[----:B------:R-:W-:Y:S02]  /*02f0*/  HADD2.F32 R3, -RZ, R11.H0_H0 ;  /* 0x2000000bff037230 */ /* 0x000fe40000004100 */
[----:B------:R-:W4:Y:S03]  /*0300*/  LDC.64 R10, c[0x0][0x398] ;  /* 0x0000e600ff0a7b82 */ /* 0x000f260000000a00 */
[----:B0-----:R-:W-:-:S05]  /*0310*/  FMUL R13, R3, R18 ;  /* 0x00000012030d7220 */ /* 0x001fca0000400000 */
[----:B------:R-:W-:-:S05]  /*0320*/  F2FP.F16.F32.PACK_AB R12, RZ, R13 ;  /* 0x0000000dff0c723e */ /* 0x000fca00000000ff */
[C---:B------:R-:W-:Y:S02]  /*0330*/  HSETP2.GEU.AND P1, PT, |R12|.reuse.H0_H0, 8.523464202880859375e-06, 8.523464202880859375e-06, PT ;  /* 0x008f008f0c007434 */ /* 0x040fe40003f2ea00 */
[----:B------:R-:W-:-:S05]  /*0340*/  HSETP2.GT.AND P0, PT, |R12|.H0_H0, RZ.H0_H0, PT ;  /* 0x200000ff0c007234 */ /* 0x000fca0003f04a00 */
[----:B------:R-:W-:Y:S01]  /*0350*/  PLOP3.LUT P0, PT, P1, P0, PT, 0xf2, 0x2f ;  /* 0x00000000002f781c */ /* 0x000fe20000f01e72 */
[----:B----4-:R-:W-:-:S12]  /*0360*/  IMAD.WIDE.U32 R10, R2, 0x400, R10 ;  /* 0x00000400020a7825 */ /* 0x010fd800078e000a */
[----:B------:R-:W-:-:S04]  /*0370*/  @!P0 FFMA R3, -R16, R13, R3 ;  /* 0x0000000d10038223 */ /* 0x000fc80000000103 */
[----:B------:R-:W-:Y:S01]  /*0380*/  @!P0 FFMA R13, R18, R3, R13 ;  /* 0x00000003120d8223 */ /* 0x000fe2000000000d */
[----:B------:R-:W-:-:S04]  /*0390*/  PRMT R3, R12, 0x7610, R3 ;  /* 0x000076100c037816 */ /* 0x000fc80000000003 */
[----:B------:R-:W-:Y:S01]  /*03a0*/  @!P0 F2FP.F16.F32.PACK_AB R3, RZ, R13 ;  /* 0x0000000dff03823e */ /* 0x000fe200000000ff */
[----:B---3--:R-:W-:-:S04]  /*03b0*/  IMAD.WIDE.U32 R12, R2, 0x400, R6 ;  /* 0x00000400020c7825 */ /* 0x008fc800078e0006 */
[----:B------:R-:W-:-:S05]  /*03c0*/  IMAD.WIDE R6, R0, 0x2, R10 ;  /* 0x0000000200067825 */ /* 0x000fca00078e020a */
[----:B------:R0:W-:Y:S04]  /*03d0*/  STG.E.U16 desc[UR4][R6.64], R3 ;  /* 0x0000000306007986 */ /* 0x0001e8000c101504 */
[----:B------:R-:W3:Y:S01]  /*03e0*/  LDG.E.U16 R10, desc[UR4][R4.64] ;  /* 0x00000004040a7981 */ /* 0x000ee2000c1e1500 */
[----:B------:R-:W-:Y:S02]  /*03f0*/  IMAD.WIDE R16, R0, 0x2, R12 ;  /* 0x0000000200107825 */ /* 0x000fe400078e020c */
[----:B------:R-:W3:Y:S02]  /*0400*/  LDC.64 R12, c[0x0][0x3b8] ;  /* 0x0000ee00ff0c7b82 */ /* 0x000ee40000000a00 */
[----:B-1----:R-:W-:Y:S02]  /*0410*/  IMAD.WIDE.U32 R8, R2, 0x400, R8 ;  /* 0x0000040002087825 */ /* 0x002fe400078e0008 */
[----:B------:R-:W4:Y:S02]  /*0420*/  LDG.E.U16 R16, desc[UR4][R16.64] ;  /* 0x0000000410107981 */ /* 0x000f24000c1e1500 */
[----:B------:R-:W-:-:S02]  /*0430*/  IMAD.WIDE R14, R0, 0x2, R8 ;  /* 0x00000002000e7825 */ /* 0x000fc400078e0208 */
[----:B0-----:R-:W0:Y:S04]  /*0440*/  LDC R3, c[0x0][0x3b4] ;  /* 0x0000ed00ff037b82 */ /* 0x001e280000000800 */
[----:B------:R-:W5:Y:S04]  /*0450*/  LDG.E.U16 R15, desc[UR4][R14.64] ;  /* 0x000000040e0f7981 */ /* 0x000f68000c1e1500 */
[----:B------:R-:W1:Y:S02]  /*0460*/  LDC.64 R8, c[0x0][0x3a0] ;  /* 0x0000e800ff087b82 */ /* 0x000e640000000a00 */
[----:B-1----:R-:W-:-:S04]  /*0470*/  IMAD.WIDE.U32 R8, R2, 0x400, R8 ;  /* 0x0000040002087825 */ /* 0x002fc800078e0008 */
[----:B------:R-:W-:Y:S01]  /*0480*/  IMAD.WIDE R8, R0, 0x2, R8 ;  /* 0x0000000200087825 */ /* 0x000fe200078e0208 */
[--C-:B---3--:R-:W-:Y:S02]  /*0490*/  PRMT R10, R10, 0x5410, R13.reuse ;  /* 0x000054100a0a7816 */ /* 0x108fe4000000000d */
[----:B------:R-:W-:-:S03]  /*04a0*/  PRMT R13, R12, 0x7632, R13 ;  /* 0x000076320c0d7816 */ /* 0x000fc6000000000d */
[C---:B------:R-:W-:Y:S02]  /*04b0*/  HMUL2 R11, R10.reuse.H0_H0, R10.H0_H0 ;  /* 0x2000000a0a0b7232 */ /* 0x040fe40000000800 */
[----:B------:R-:W-:Y:S01]  /*04c0*/  HFMA2 R10, R10, R13, -RZ ;  /* 0x0000000d0a0a7231 */ /* 0x000fe200001000ff */
[----:B0-----:R-:W-:Y:S01]  /*04d0*/  PRMT R13, R12, 0x7610, R3 ;  /* 0x000076100c0d7816 */ /* 0x001fe20000000003 */
[----:B------:R-:W-:-:S04]  /*04e0*/  HMUL2 R12, R11.H0_H0, -R12.H1_H1 ;  /* 0xb000000c0b0c7232 */ /* 0x000fc80000000800 */
[----:B----4-:R-:W-:-:S04]  /*04f0*/  HADD2 R16, -R16.H0_H0, R13 ;  /* 0x0000000d10107230 */ /* 0x010fc80000000900 */
[-C--:B------:R-:W-:Y:S02]  /*0500*/  HMUL2 R13, R10.H0_H0, R16.reuse.H1_H1 ;  /* 0x300000100a0d7232 */ /* 0x080fe40000000800 */
[----:B-----5:R-:W-:Y:S02]  /*0510*/  HFMA2 R11, R15.H0_H0, R15.H0_H0, R11.H0_H0 ;  /* 0x2000000f0f0b7231 */ /* 0x020fe4000004080b */
[----:B------:R-:W-:-:S04]  /*0520*/  HFMA2 R12, R12.H0_H0, R16.H0_H0, R13.H0_H0 ;  /* 0x200000100c0c7231 */ /* 0x000fc8000004080d */
[----:B------:R-:W-:Y:S02]  /*0530*/  HFMA2 R11, R10.H0_H0, R11.H0_H0, R12.H0_H0 ;  /* 0x2000000b0a0b7231 */ /* 0x000fe4000004080c */
[----:B------:R-:W0:Y:S02]  /*0540*/  LDC.64 R12, c[0x0][0x388] ;  /* 0x0000e200ff0c7b82 */ /* 0x000e240000000a00 */
[----:B------:R-:W-:-:S05]  /*0550*/  HMUL2 R11, R11.H0_H0, R3.H1_H1 ;  /* 0x300000030b0b7232 */ /* 0x000fca0000000800 */
[----:B------:R-:W-:Y:S04]  /*0560*/  STG.E.U16 desc[UR4][R8.64], R11 ;  /* 0x0000000b08007986 */ /* 0x000fe8000c101504 */
[----:B------:R1:W3:Y:S04]  /*0570*/  LDG.E.U16 R6, desc[UR4][R6.64] ;  /* 0x0000000406067981 */ /* 0x0002e8000c1e1500 */
[----:B------:R3:W4:Y:S01]  /*0580*/  LDG.E.U16 R4, desc[UR4][R4.64] ;  /* 0x0000000404047981 */ /* 0x000722000c1e1500 */
[----:B-1----:R-:W1:Y:S02]  /*0590*/  LDC R7, c[0x0][0x3c0] ;  /* 0x0000f000ff077b82 */ /* 0x002e640000000800 */
[----:B-1----:R-:W-:-:S04]  /*05a0*/  HMUL2 R3, R3.H0_H0, R7.H0_H0 ;  /* 0x2000000703037232 */ /* 0x002fc80000000800 */
[----:B---3--:R-:W-:Y:S02]  /*05b0*/  HFMA2 R5, -R3.H0_H0, R6.H0_H0, R11.H0_H0 ;  /* 0x2000000603057231 */ /* 0x008fe4000004090b */
[----:B0-----:R-:W-:-:S04]  /*05c0*/  IMAD.WIDE.U32 R2, R2, 0x400, R12 ;  /* 0x0000040002027825 */ /* 0x001fc800078e000c */
[----:B----4-:R-:W-:-:S05]  /*05d0*/  HFMA2 R5, -R10.H1_H1, R5.H0_H0, R4.H0_H0 ;  /* 0x200000050a057231 */ /* 0x010fca0000040d04 */
[----:B------:R-:W-:Y:S01]  /*05e0*/  HMNMX2 R5, R5.H0_H0, R7.H1_H1, PT ;  /* 0x3000000705057240 */ /* 0x000fe20003800800 */
[----:B------:R-:W-:-:S03]  /*05f0*/  IMAD.WIDE R2, R0, 0x2, R2 ;  /* 0x0000000200027825 */ /* 0x000fc600078e0202 */
[----:B--2---:R-:W-:-:S05]  /*0600*/  HMNMX2 R5, R5.H0_H0, UR6.H0_H0, !PT ;  /* 0x2000000605057c40 */ /* 0x004fca000f800800 */
[----:B------:R-:W-:Y:S01]  /*0610*/  STG.E.U16 desc[UR4][R2.64], R5 ;  /* 0x0000000502007986 */ /* 0x000fe2000c101504 */
[----:B------:R-:W-:Y:S05]  /*0620*/  EXIT ;  /* 0x000000000000794d */ /* 0x000fea0003800000 */
.L_x_1:
        /* <DEDUP_REMOVED lines=13> */
.L_x_6:


//--------------------- .text._Z9half_phi1P6__halfS0_S0_S0_S0_S0_S_S_S_S_S_S_S_S_S_S_S_ --------------------------
	.section	.text._Z9half_phi1P6__halfS0_S0_S0_S0_S0_S_S_S_S_S_S_S_S_S_S_S_,"ax",@progbits
	.align	128
        .global         _Z9half_phi1P6__halfS0_S0_S0_S0_S0_S_S_S_S_S_S_S_S_S_S_S_
        .type           _Z9half_phi1P6__halfS0_S0_S0_S0_S0_S_S_S_S_S_S_S_S_S_S_S_,@function
        .size           _Z9half_phi1P6__halfS0_S0_S0_S0_S0_S_S_S_S_S_S_S_S_S_S_S_,(.L_x_7 - _Z9half_phi1P6__halfS0_S0_S0_S0_S0_S_S_S_S_S_S_S_S_S_S_S_)
        .other          _Z9half_phi1P6__halfS0_S0_S0_S0_S0_S_S_S_S_S_S_S_S_S_S_S_,@"STO_CUDA_ENTRY STV_DEFAULT"
_Z9half_phi1P6__halfS0_S0_S0_S0_S0_S_S_S_S_S_S_S_S_S_S_S_:
.text._Z9half_phi1P6__halfS0_S0_S0_S0_S0_S_S_S_S_S_S_S_S_S_S_S_:
        /* <DEDUP_REMOVED lines=59> */
[----:B-1----:R-:W-:-:S03]  /*03b0*/  IMAD.WIDE.U32 R12, R2, 0x400, R8 ;  /* 0x00000400020c7825 */ /* 0x002fc600078e0008 */
[----:B------:R-:W-:Y:S01]  /*03c0*/  PRMT R15, R3, 0x7610, R15 ;  /* 0x00007610030f7816 */ /* 0x000fe2000000000f */
[C---:B------:R-:W-:Y:S01]  /*03d0*/  IMAD.WIDE R8, R0.reuse, 0x2, R10 ;  /* 0x0000000200087825 */ /* 0x040fe200078e020a */
[----:B------:R-:W0:Y:S03]  /*03e0*/  LDC R3, c[0x0][0x3b4] ;  /* 0x0000ed00ff037b82 */ /* 0x000e260000000800 */
[----:B------:R-:W-:Y:S01]  /*03f0*/  IMAD.WIDE R12, R0, 0x2, R12 ;  /* 0x00000002000c7825 */ /* 0x000fe200078e020c */
[----:B------:R1:W-:Y:S03]  /*0400*/  STG.E.U16 desc[UR4][R8.64], R15 ;  /* 0x0000000f08007986 */ /* 0x0003e6000c101504 */
[----:B---3--:R-:W-:Y:S01]  /*0410*/  IMAD.WIDE.U32 R6, R2, 0x400, R6 ;  /* 0x0000040002067825 */ /* 0x008fe200078e0006 */
[----:B------:R-:W3:Y:S04]  /*0420*/  LDG.E.U16 R14, desc[UR4][R4.64] ;  /* 0x00000004040e7981 */ /* 0x000ee8000c1e1500 */
[----:B------:R0:W4:Y:S01]  /*0430*/  LDG.E.U16 R12, desc[UR4][R12.64] ;  /* 0x000000040c0c7981 */ /* 0x000122000c1e1500 */
[----:B------:R-:W-:Y:S01]  /*0440*/  IMAD.WIDE R10, R0, 0x2, R6 ;  /* 0x00000002000a7825 */ /* 0x000fe200078e0206 */
[----:B--2---:R-:W-:Y:S01]  /*0450*/  MOV R16, UR6 ;  /* 0x0000000600107c02 */ /* 0x004fe20008000f00 */
[----:B------:R-:W2:Y:S04]  /*0460*/  LDC.64 R6, c[0x0][0x3a0] ;  /* 0x0000e800ff067b82 */ /* 0x000ea80000000a00 */
[----:B------:R3:W5:Y:S01]  /*0470*/  LDG.E.U16 R10, desc[UR4][R10.64] ;  /* 0x000000040a0a7981 */ /* 0x000762000c1e1500 */
[----:B0-----:R-:W-:Y:S01]  /*0480*/  PRMT R13, R16, 0x7610, R3 ;  /* 0x00007610100d7816 */ /* 0x001fe20000000003 */
[----:B--2---:R-:W-:-:S04]  /*0490*/  IMAD.WIDE.U32 R6, R2, 0x400, R6 ;  /* 0x0000040002067825 */ /* 0x004fc800078e0006 */
[C---:B---3--:R-:W-:Y:S02]  /*04a0*/  HMUL2 R11, R14.reuse.H0_H0, R14.H0_H0 ;  /* 0x2000000e0e0b7232 */ /* 0x048fe40000000800 */
[----:B------:R-:W-:Y:S02]  /*04b0*/  HMUL2 R14, R14.H0_H0, UR6.H0_H0 ;  /* 0x200000060e0e7c32 */ /* 0x000fe40008000800 */
[----:B----4-:R-:W-:Y:S02]  /*04c0*/  HADD2 R13, -R12.H0_H0, R13 ;  /* 0x0000000d0c0d7230 */ /* 0x010fe40000000900 */
[----:B------:R-:W-:Y:S01]  /*04d0*/  HMUL2 R12, R11.H0_H0, -UR6.H0_H0 ;  /* 0xa00000060b0c7c32 */ /* 0x000fe20008000800 */
[----:B------:R-:W0:Y:S01]  /*04e0*/  LDCU.U16 UR6, c[0x0][0x3c4] ;  /* 0x00007880ff0677ac */ /* 0x000e220008000400 */
[----:B-1----:R-:W-:Y:S02]  /*04f0*/  HMUL2 R15, R14.H0_H0, R13.H1_H1 ;  /* 0x3000000d0e0f7232 */ /* 0x002fe40000000800 */
[----:B-----5:R-:W-:-:S02]  /*0500*/  HFMA2 R10, R10.H0_H0, R10.H0_H0, R11.H0_H0 ;  /* 0x2000000a0a0a7231 */ /* 0x020fc4000004080b */
[----:B------:R-:W-:-:S04]  /*0510*/  HFMA2 R12, R12.H0_H0, R13.H0_H0, R15.H0_H0 ;  /* 0x2000000d0c0c7231 */ /* 0x000fc8000004080f */
[----:B------:R-:W-:-:S04]  /*0520*/  HFMA2 R10, R14.H0_H0, R10.H0_H0, R12.H0_H0 ;  /* 0x2000000a0e0a7231 */ /* 0x000fc8000004080c */
[----:B------:R-:W-:Y:S02]  /*0530*/  HMUL2 R12, R10.H0_H0, R3.H1_H1 ;  /* 0x300000030a0c7232 */ /* 0x000fe40000000800 */
[----:B------:R-:W-:-:S03]  /*0540*/  IMAD.WIDE R10, R0, 0x2, R6 ;  /* 0x00000002000a7825 */ /* 0x000fc600078e0206 */
[----:B------:R-:W-:-:S05]  /*0550*/  PRMT R7, R12, 0x7610, R7 ;  /* 0x000076100c077816 */ /* 0x000fca0000000007 */
[----:B------:R1:W-:Y:S04]  /*0560*/  STG.E.U16 desc[UR4][R10.64], R7 ;  /* 0x000000070a007986 */ /* 0x0003e8000c101504 */
[----:B------:R-:W2:Y:S04]  /*0570*/  LDG.E.U16 R8, desc[UR4][R8.64] ;  /* 0x0000000408087981 */ /* 0x000ea8000c1e1500 */
[----:B------:R3:W4:Y:S01]  /*0580*/  LDG.E.U16 R4, desc[UR4][R4.64] ;  /* 0x0000000404047981 */ /* 0x000722000c1e1500 */
[----:B-1----:R-:W1:Y:S08]  /*0590*/  LDC.64 R6, c[0x0][0x388] ;  /* 0x0000e200ff067b82 */ /* 0x002e700000000a00 */
[----:B---3--:R-:W3:Y:S08]  /*05a0*/  LDC R5, c[0x0][0x3bc] ;  /* 0x0000ef00ff057b82 */ /* 0x008ef00000000800 */
[----:B------:R-:W5:Y:S01]  /*05b0*/  LDC R9, c[0x0][0x3c0] ;  /* 0x0000f000ff097b82 */ /* 0x000f620000000800 */
[----:B---3--:R-:W-:-:S02]  /*05c0*/  PRMT R3, R5, 0x5410, R3 ;  /* 0x0000541005037816 */ /* 0x008fc40000000003 */
[----:B-----5:R-:W-:-:S05]  /*05d0*/  PRMT R10, R5, 0x5432, R9 ;  /* 0x00005432050a7816 */ /* 0x020fca0000000009 */
[----:B------:R-:W-:Y:S02]  /*05e0*/  HFMA2 R3, R3, R10, -RZ ;  /* 0x0000000a03037231 */ /* 0x000fe400001000ff */
[----:B-1----:R-:W-:-:S04]  /*05f0*/  IMAD.WIDE.U32 R6, R2, 0x400, R6 ;  /* 0x0000040002067825 */ /* 0x002fc800078e0006 */
[----:B------:R-:W-:-:S04]  /*0600*/  IMAD.WIDE R6, R0, 0x2, R6 ;  /* 0x0000000200067825 */ /* 0x000fc800078e0206 */
[----:B--2---:R-:W-:-:S04]  /*0610*/  HFMA2 R12, -R3.H1_H1, R8.H0_H0, R12.H0_H0 ;  /* 0x20000008030c7231 */ /* 0x004fc80000040d0c */
[----:B----4-:R-:W-:-:S05]  /*0620*/  HFMA2 R3, -R3.H0_H0, R12.H0_H0, R4.H0_H0 ;  /* 0x2000000c03037231 */ /* 0x010fca0000040904 */
[----:B------:R-:W-:-:S04]  /*0630*/  HMNMX2 R3, R3.H0_H0, R9.H1_H1, PT ;  /* 0x3000000903037240 */ /* 0x000fc80003800800 */
[----:B0-----:R-:W-:-:S05]  /*0640*/  HMNMX2 R3, R3.H0_H0, UR6.H0_H0, !PT ;  /* 0x2000000603037c40 */ /* 0x001fca000f800800 */
[----:B------:R-:W-:Y:S01]  /*0650*/  STG.E.U16 desc[UR4][R6.64], R3 ;  /* 0x0000000306007986 */ /* 0x000fe2000c101504 */
[----:B------:R-:W-:Y:S05]  /*0660*/  EXIT ;  /* 0x000000000000794d */ /* 0x000fea0003800000 */
.L_x_2:
        /* <DEDUP_REMOVED lines=9> */
.L_x_7:


//--------------------- .text._Z9half_con2P6__halfS0_S0_S0_S0_S_S_S_S_S_S_S_S_S_S_S_S_S_S_ --------------------------
	.section	.text._Z9half_con2P6__halfS0_S0_S0_S0_S_S_S_S_S_S_S_S_S_S_S_S_S_S_,"ax",@progbits
	.align	128
        .global         _Z9half_con2P6__halfS0_S0_S0_S0_S_S_S_S_S_S_S_S_S_S_S_S_S_S_
        .type           _Z9half_con2P6__halfS0_S0_S0_S0_S_S_S_S_S_S_S_S_S_S_S_S_S_S_,@function
        .size           _Z9half_con2P6__halfS0_S0_S0_S0_S_S_S_S_S_S_S_S_S_S_S_S_S_S_,(.L_x_8 - _Z9half_con2P6__halfS0_S0_S0_S0_S_S_S_S_S_S_S_S_S_S_S_S_S_S_)
        .other          _Z9half_con2P6__halfS0_S0_S0_S0_S_S_S_S_S_S_S_S_S_S_S_S_S_S_,@"STO_CUDA_ENTRY STV_DEFAULT"
_Z9half_con2P6__halfS0_S0_S0_S0_S_S_S_S_S_S_S_S_S_S_S_S_S_S_:
.text._Z9half_con2P6__halfS0_S0_S0_S0_S_S_S_S_S_S_S_S_S_S_S_S_S_S_:
        /* <DEDUP_REMOVED lines=45> */
[----:B--2---:R-:W-:-:S05]  /*02d0*/  HFMA2 R11, -R4.H0_H0, UR6.H0_H0, R11.H0_H0 ;  /* 0x20000006040b7c31 */ /* 0x004fca000804090b */
[----:B------:R-:W-:Y:S01]  /*02e0*/  HADD2.F32 R3, -RZ, R11.H0_H0 ;  /* 0x2000000bff037230 */ /* 0x000fe20000004100 */
[----:B------:R-:W2:Y:S04]  /*02f0*/  LDC.64 R4, c[0x0][0x3a0] ;  /* 0x0000e800ff047b82 */ /* 0x000ea80000000a00 */
[----:B0-----:R-:W-:-:S04]  /*0300*/  FMUL R13, R3, R16 ;  /* 0x00000010030d7220 */ /* 0x001fc80000400000 */
[----:B------:R-:W0:Y:S01]  /*0310*/  LDC.64 R10, c[0x0][0x388] ;  /* 0x0000e200ff0a7b82 */ /* 0x000e220000000a00 */
[----:B------:R-:W-:-:S05]  /*0320*/  F2FP.F16.F32.PACK_AB R12, RZ, R13 ;  /* 0x0000000dff0c723e */ /* 0x000fca00000000ff */
[C---:B------:R-:W-:Y:S02]  /*0330*/  HSETP2.GEU.AND P1, PT, |R12|.reuse.H0_H0, 8.523464202880859375e-06, 8.523464202880859375e-06, PT ;  /* 0x008f008f0c007434 */ /* 0x040fe40003f2ea00 */
[----:B------:R-:W-:-:S05]  /*0340*/  HSETP2.GT.AND P0, PT, |R12|.H0_H0, RZ.H0_H0, PT ;  /* 0x200000ff0c007234 */ /* 0x000fca0003f04a00 */
[----:B------:R-:W-:Y:S01]  /*0350*/  PLOP3.LUT P0, PT, P1, P0, PT, 0xf2, 0x2f ;  /* 0x00000000002f781c */ /* 0x000fe20000f01e72 */
[----:B-1----:R-:W-:-:S12]  /*0360*/  IMAD.WIDE.U32 R8, R0, 0x400, R8 ;  /* 0x0000040000087825 */ /* 0x002fd800078e0008 */
[----:B------:R-:W-:Y:S01]  /*0370*/  @!P0 FFMA R3, -R14, R13, R3 ;  /* 0x0000000d0e038223 */ /* 0x000fe20000000103 */
[----:B0-----:R-:W-:-:S04]  /*0380*/  IMAD.WIDE.U32 R10, R0, 0x400, R10 ;  /* 0x00000400000a7825 */ /* 0x001fc800078e000a */
[----:B------:R-:W-:Y:S01]  /*0390*/  @!P0 FFMA R13, R16, R3, R13 ;  /* 0x00000003100d8223 */ /* 0x000fe2000000000d */
[----:B------:R-:W-:Y:S01]  /*03a0*/  PRMT R3, R12, 0x7610, R3 ;  /* 0x000076100c037816 */ /* 0x000fe20000000003 */
[----:B------:R-:W-:-:S03]  /*03b0*/  IMAD.WIDE R8, R2, 0x2, R8 ;  /* 0x0000000202087825 */ /* 0x000fc600078e0208 */
[----:B------:R-:W-:Y:S01]  /*03c0*/  @!P0 F2FP.F16.F32.PACK_AB R3, RZ, R13 ;  /* 0x0000000dff03823e */ /* 0x000fe200000000ff */
[----:B------:R-:W-:-:S04]  /*03d0*/  IMAD.WIDE R12, R2, 0x2, R10 ;  /* 0x00000002020c7825 */ /* 0x000fc800078e020a */
[C---:B---3--:R-:W-:Y:S01]  /*03e0*/  IMAD.WIDE.U32 R6, R0.reuse, 0x400, R6 ;  /* 0x0000040000067825 */ /* 0x048fe200078e0006 */
[----:B------:R0:W-:Y:S03]  /*03f0*/  STG.E.U16 desc[UR4][R12.64], R3 ;  /* 0x000000030c007986 */ /* 0x0001e6000c101504 */
[----:B--2---:R-:W-:Y:S01]  /*0400*/  IMAD.WIDE.U32 R4, R0, 0x400, R4 ;  /* 0x0000040000047825 */ /* 0x004fe200078e0004 */
[----:B------:R-:W2:Y:S03]  /*0410*/  LDG.E.U16 R11, desc[UR4][R8.64] ;  /* 0x00000004080b7981 */ /* 0x000ea6000c1e1500 */
[C---:B------:R-:W-:Y:S02]  /*0420*/  IMAD.WIDE R14, R2.reuse, 0x2, R6 ;  /* 0x00000002020e7825 */ /* 0x040fe400078e0206 */
[----:B------:R-:W1:Y:S02]  /*0430*/  LDC.64 R6, c[0x0][0x3b8] ;  /* 0x0000ee00ff067b82 */ /* 0x000e640000000a00 */
[----:B------:R-:W-:-:S02]  /*0440*/  IMAD.WIDE R16, R2, 0x2, R4 ;  /* 0x0000000202107825 */ /* 0x000fc400078e0204 */
[----:B------:R-:W3:Y:S04]  /*0450*/  LDG.E.U16 R15, desc[UR4][R14.64] ;  /* 0x000000040e0f7981 */ /* 0x000ee8000c1e1500 */
[----:B------:R-:W4:Y:S01]  /*0460*/  LDG.E.U16 R17, desc[UR4][R16.64] ;  /* 0x0000000410117981 */ /* 0x000f22000c1e1500 */
[----:B------:R-:W5:Y:S08]  /*0470*/  LDC.64 R4, c[0x0][0x3b0] ;  /* 0x0000ec00ff047b82 */ /* 0x000f700000000a00 */
[----:B0-----:R-:W0:Y:S08]  /*0480*/  LDC R13, c[0x0][0x3ac] ;  /* 0x0000eb00ff0d7b82 */ /* 0x001e300000000800 */
[----:B------:R-:W1:Y:S01]  /*0490*/  LDC R12, c[0x0][0x3c0] ;  /* 0x0000f000ff0c7b82 */ /* 0x000e620000000800 */
[----:B--2---:R-:W-:-:S02]  /*04a0*/  HMUL2 R2, R11.H0_H0, R11.H0_H0 ;  /* 0x2000000b0b027232 */ /* 0x004fc40000000800 */
[----:B-----5:R-:W-:Y:S02]  /*04b0*/  HFMA2 R10, -R11.H0_H0, R5.H0_H0, R4.H1_H1 ;  /* 0x200000050b0a7231 */ /* 0x020fe40000060904 */
[C---:B------:R-:W-:Y:S02]  /*04c0*/  HMUL2 R0, R2.reuse.H0_H0, R11.H0_H0 ;  /* 0x2000000b02007232 */ /* 0x040fe40000000800 */
[----:B------:R-:W-:-:S03]  /*04d0*/  HFMA2 R4, R2.H0_H0, R4.H0_H0, R10.H0_H0 ;  /* 0x2000000402047231 */ /* 0x000fc6000004080a */
[----:B---3--:R-:W-:Y:S02]  /*04e0*/  PRMT R0, R0, 0x5410, R15 ;  /* 0x0000541000007816 */ /* 0x008fe4000000000f */
[----:B----4-:R-:W-:-:S05]  /*04f0*/  PRMT R4, R4, 0x5410, R17 ;  /* 0x0000541004047816 */ /* 0x010fca0000000011 */
[----:B------:R-:W-:-:S05]  /*0500*/  HFMA2 R0, R0, R4, -RZ ;  /* 0x0000000400007231 */ /* 0x000fca00001000ff */
[----:B------:R-:W-:-:S05]  /*0510*/  PRMT R2, R0, 0x5410, R11 ;  /* 0x0000541000027816 */ /* 0x000fca000000000b */
[----:B0-----:R-:W-:Y:S01]  /*0520*/  HADD2 R4, -R2, R13.H0_H0 ;  /* 0x2000000d02047230 */ /* 0x001fe20000000100 */
[----:B-1----:R-:W-:-:S04]  /*0530*/  PRMT R13, R13, 0x5432, R7 ;  /* 0x000054320d0d7816 */ /* 0x002fc80000000007 */
[----:B------:R-:W-:Y:S01]  /*0540*/  PRMT R2, R0, 0x5432, R4 ;  /* 0x0000543200027816 */ /* 0x000fe20000000004 */
[----:B------:R-:W-:-:S04]  /*0550*/  HMUL2 R10, R11.H0_H0, R6.H0_H0 ;  /* 0x200000060b0a7232 */ /* 0x000fc80000000800 */
[----:B------:R-:W-:-:S04]  /*0560*/  HMUL2 R2, R2, R13 ;  /* 0x0000000d02027232 */ /* 0x000fc80000000000 */
[----:B------:R-:W-:-:S04]  /*0570*/  HFMA2 R0, R0.H0_H0, R7.H1_H1, R2.H1_H1 ;  /* 0x3000000700007231 */ /* 0x000fc80000060802 */
[----:B------:R-:W-:-:S04]  /*0580*/  HFMA2 R0, R10.H0_H0, R4.H1_H1, R0.H0_H0 ;  /* 0x300000040a007231 */ /* 0x000fc80000040800 */
[----:B------:R-:W-:-:S04]  /*0590*/  HFMA2 R0, R2.H0_H0, R5.H1_H1, R0.H0_H0 ;  /* 0x3000000502007231 */ /* 0x000fc80000040800 */
[----:B------:R-:W-:-:S04]  /*05a0*/  HMUL2 R0, R0.H0_H0, R6.H1_H1 ;  /* 0x3000000600007232 */ /* 0x000fc80000000800 */
[----:B------:R-:W-:-:S05]  /*05b0*/  HFMA2 R0, R0.H0_H0, R3.H0_H0, R11.H0_H0 ;  /* 0x2000000300007231 */ /* 0x000fca000004080b */
[----:B------:R-:W-:-:S04]  /*05c0*/  HMNMX2 R0, R0.H0_H0, R12.H0_H0, PT ;  /* 0x2000000c00007240 */ /* 0x000fc80003800800 */
[----:B------:R-:W-:-:S05]  /*05d0*/  HMNMX2 R0, R0.H0_H0, R12.H1_H1, !PT ;  /* 0x3000000c00007240 */ /* 0x000fca0007800800 */
[----:B------:R-:W-:Y:S01]  /*05e0*/  STG.E.U16 desc[UR4][R8.64], R0 ;  /* 0x0000000008007986 */ /* 0x000fe2000c101504 */
[----:B------:R-:W-:Y:S05]  /*05f0*/  EXIT ;  /* 0x000000000000794d */ /* 0x000fea0003800000 */
.L_x_3:
        /* <DEDUP_REMOVED lines=16> */
.L_x_8:


//--------------------- .text._Z9half_con1P6__halfS0_S0_S0_S0_S0_S_S_S_S_S_S_S_S_ --------------------------
	.section	.text._Z9half_con1P6__halfS0_S0_S0_S0_S0_S_S_S_S_S_S_S_S_,"ax",@progbits
	.align	128
        .global         _Z9half_con1P6__halfS0_S0_S0_S0_S0_S_S_S_S_S_S_S_S_
        .type           _Z9half_con1P6__halfS0_S0_S0_S0_S0_S_S_S_S_S_S_S_S_,@function
        .size           _Z9half_con1P6__halfS0_S0_S0_S0_S0_S_S_S_S_S_S_S_S_,(.L_x_9 - _Z9half_con1P6__halfS0_S0_S0_S0_S0_S_S_S_S_S_S_S_S_)
        .other          _Z9half_con1P6__halfS0_S0_S0_S0_S0_S_S_S_S_S_S_S_S_,@"STO_CUDA_ENTRY STV_DEFAULT"
_Z9half_con1P6__halfS0_S0_S0_S0_S0_S_S_S_S_S_S_S_S_:
.text._Z9half_con1P6__halfS0_S0_S0_S0_S0_S_S_S_S_S_S_S_S_:
        /* <DEDUP_REMOVED lines=46> */
[----:B------:R-:W-:Y:S02]  /*02e0*/  HADD2.F32 R3, -RZ, R11.H0_H0 ;  /* 0x2000000bff037230 */ /* 0x000fe40000004100 */
[----:B------:R-:W2:Y:S03]  /*02f0*/  LDC.64 R10, c[0x0][0x388] ;  /* 0x0000e200ff0a7b82 */ /* 0x000ea60000000a00 */
[----:B0-----:R-:W-:-:S05]  /*0300*/  FMUL R13, R3, R18 ;  /* 0x00000012030d7220 */ /* 0x001fca0000400000 */
[----:B------:R-:W-:-:S05]  /*0310*/  F2FP.F16.F32.PACK_AB R12, RZ, R13 ;  /* 0x0000000dff0c723e */ /* 0x000fca00000000ff */
[C---:B------:R-:W-:Y:S02]  /*0320*/  HSETP2.GEU.AND P1, PT, |R12|.reuse.H0_H0, 8.523464202880859375e-06, 8.523464202880859375e-06, PT ;  /* 0x008f008f0c007434 */ /* 0x040fe40003f2ea00 */
[----:B------:R-:W-:-:S05]  /*0330*/  HSETP2.GT.AND P0, PT, |R12|.H0_H0, RZ.H0_H0, PT ;  /* 0x200000ff0c007234 */ /* 0x000fca0003f04a00 */
[----:B------:R-:W-:Y:S01]  /*0340*/  PLOP3.LUT P0, PT, P1, P0, PT, 0xf2, 0x2f ;  /* 0x00000000002f781c */ /* 0x000fe20000f01e72 */
[----:B-1----:R-:W-:-:S04]  /*0350*/  IMAD.WIDE.U32 R8, R2, 0x400, R8 ;  /* 0x0000040002087825 */ /* 0x002fc800078e0008 */
[----:B--2---:R-:W-:-:S08]  /*0360*/  IMAD.WIDE.U32 R10, R2, 0x400, R10 ;  /* 0x00000400020a7825 */ /* 0x004fd000078e000a */
[----:B------:R-:W-:Y:S01]  /*0370*/  @!P0 FFMA R3, -R16, R13, R3 ;  /* 0x0000000d10038223 */ /* 0x000fe20000000103 */
[----:B---3--:R-:W-:Y:S01]  /*0380*/  IMAD.WIDE.U32 R14, R2, 0x400, R6 ;  /* 0x00000400020e7825 */ /* 0x008fe200078e0006 */
[----:B------:R-:W0:Y:S03]  /*0390*/  LDC R16, c[0x0][0x3b4] ;  /* 0x0000ed00ff107b82 */ /* 0x000e260000000800 */
[----:B------:R-:W-:Y:S01]  /*03a0*/  @!P0 FFMA R3, R18, R3, R13 ;  /* 0x0000000312038223 */ /* 0x000fe2000000000d */
[----:B------:R-:W-:-:S04]  /*03b0*/  IMAD.WIDE R6, R0, 0x2, R10 ;  /* 0x0000000200067825 */ /* 0x000fc800078e020a */
[----:B------:R-:W-:Y:S01]  /*03c0*/  @!P0 F2FP.F16.F32.PACK_AB R12, RZ, R3 ;  /* 0x00000003ff0c823e */ /* 0x000fe200000000ff */
[----:B------:R-:W-:-:S03]  /*03d0*/  IMAD.WIDE R14, R0, 0x2, R14 ;  /* 0x00000002000e7825 */ /* 0x000fc600078e020e */
[----:B------:R-:W-:Y:S01]  /*03e0*/  PRMT R11, R12, 0x7610, R11 ;  /* 0x000076100c0b7816 */ /* 0x000fe2000000000b */
[----:B------:R-:W-:Y:S02]  /*03f0*/  IMAD.WIDE R12, R0, 0x2, R8 ;  /* 0x00000002000c7825 */ /* 0x000fe400078e0208 */
[----:B------:R-:W0:Y:S02]  /*0400*/  LDC.64 R8, c[0x0][0x3b8] ;  /* 0x0000ee00ff087b82 */ /* 0x000e240000000a00 */
[----:B------:R1:W-:Y:S04]  /*0410*/  STG.E.U16 desc[UR4][R6.64], R11 ;  /* 0x0000000b06007986 */ /* 0x0003e8000c101504 */
[----:B------:R-:W2:Y:S04]  /*0420*/  LDG.E.U16 R13, desc[UR4][R12.64] ;  /* 0x000000040c0d7981 */ /* 0x000ea8000c1e1500 */
[----:B------:R-:W2:Y:S04]  /*0430*/  LDG.E.U16 R14, desc[UR4][R14.64] ;  /* 0x000000040e0e7981 */ /* 0x000ea8000c1e1500 */
[----:B------:R0:W3:Y:S01]  /*0440*/  LDG.E.U16 R17, desc[UR4][R4.64] ;  /* 0x0000000404117981 */ /* 0x0000e2000c1e1500 */
[----:B-1----:R-:W1:Y:S01]  /*0450*/  LDC.64 R10, c[0x0][0x3a0] ;  /* 0x0000e800ff0a7b82 */ /* 0x002e620000000a00 */
[----:B0-----:R-:W-:-:S05]  /*0460*/  PRMT R4, R8, 0x7632, R16 ;  /* 0x0000763208047816 */ /* 0x001fca0000000010 */
[----:B------:R-:W-:Y:S02]  /*0470*/  HFMA2 R9, R4, R9, -RZ ;  /* 0x0000000904097231 */ /* 0x000fe400001000ff */
[----:B-1----:R-:W-:-:S04]  /*0480*/  IMAD.WIDE.U32 R10, R2, 0x400, R10 ;  /* 0x00000400020a7825 */ /* 0x002fc800078e000a */
[----:B------:R-:W-:Y:S01]  /*0490*/  IMAD.WIDE R10, R0, 0x2, R10 ;  /* 0x00000002000a7825 */ /* 0x000fe200078e020a */
[----:B--2---:R-:W-:-:S05]  /*04a0*/  PRMT R3, R13, 0x5410, R14 ;  /* 0x000054100d037816 */ /* 0x004fca000000000e */
[----:B------:R-:W-:Y:S02]  /*04b0*/  HFMA2 R3, R3, R3, -RZ ;  /* 0x0000000303037231 */ /* 0x000fe400001000ff */
[----:B---3--:R-:W-:Y:S02]  /*04c0*/  HMUL2 R15, R17.H0_H0, R17.H0_H0 ;  /* 0x20000011110f7232 */ /* 0x008fe40000000800 */
[----:B------:R-:W-:-:S03]  /*04d0*/  HMUL2 R5, R3.H1_H1, R14.H0_H0 ;  /* 0x2000000e03057232 */ /* 0x000fc60000000c00 */
[----:B------:R-:W-:Y:S01]  /*04e0*/  PRMT R15, R15, 0x5410, R17 ;  /* 0x000054100f0f7816 */ /* 0x000fe20000000011 */
[----:B------:R-:W-:-:S04]  /*04f0*/  HFMA2 R5, R3.H0_H0, R13.H0_H0, R5.H0_H0 ;  /* 0x2000000d03057231 */ /* 0x000fc80000040805 */
[----:B------:R-:W-:Y:S02]  /*0500*/  HMUL2 R4, R5.H0_H0, UR6.H0_H0 ;  /* 0x2000000605047c32 */ /* 0x000fe40008000800 */
[----:B------:R-:W-:Y:S02]  /*0510*/  HADD2 R3, R3.H0_H0, R3.H1_H1 ;  /* 0x3000000303037230 */ /* 0x000fe40000000800 */
[----:B------:R-:W-:Y:S02]  /*0520*/  HADD2 R12, -R17.H0_H0, R8.H0_H0 ;  /* 0x20000008110c7230 */ /* 0x000fe40000000900 */
[----:B------:R-:W-:Y:S02]  /*0530*/  HMUL2 R5, R9.H0_H0, R15 ;  /* 0x0000000f09057232 */ /* 0x000fe40000000800 */
[----:B------:R-:W-:Y:S02]  /*0540*/  HFMA2 R4, R17.H0_H0, R8.H1_H1, R4.H0_H0 ;  /* 0x3000000811047231 */ /* 0x000fe40000040804 */
[----:B------:R-:W-:-:S02]  /*0550*/  HMUL2 R13, R5.H0_H0, R12.H0_H0 ;  /* 0x2000000c050d7232 */ /* 0x000fc40000000800 */
[----:B------:R-:W-:Y:S02]  /*0560*/  HFMA2 R4, -R3.H0_H0, R16.H0_H0, R4.H0_H0 ;  /* 0x2000001003047231 */ /* 0x000fe40000040904 */
[----:B------:R-:W-:Y:S02]  /*0570*/  HMUL2 R12, R12.H0_H0, R12.H0_H0 ;  /* 0x2000000c0c0c7232 */ /* 0x000fe40000000800 */
[----:B------:R-:W-:-:S04]  /*0580*/  HFMA2 R4, R4.H0_H0, R8.H0_H0, -R13.H0_H0 ;  /* 0x2000000804047231 */ /* 0x000fc8000014080d */
[----:B------:R-:W-:-:S05]  /*0590*/  HFMA2 R12, R5.H1_H1, R12.H0_H0, R4.H0_H0 ;  /* 0x2000000c050c7231 */ /* 0x000fca0000040c04 */
[----:B------:R-:W-:-:S05]  /*05a0*/  PRMT R5, R12, 0x7610, R5 ;  /* 0x000076100c057816 */ /* 0x000fca0000000005 */
[----:B------:R0:W-:Y:S04]  /*05b0*/  STG.E.U16 desc[UR4][R10.64], R5 ;  /* 0x000000050a007986 */ /* 0x0001e8000c101504 */
[----:B------:R-:W2:Y:S01]  /*05c0*/  LDG.E.U16 R6, desc[UR4][R6.64] ;  /* 0x0000000406067981 */ /* 0x000ea2000c1e1500 */
[----:B0-----:R-:W0:Y:S02]  /*05d0*/  LDC.64 R4, c[0x0][0x3a8] ;  /* 0x0000ea00ff047b82 */ /* 0x001e240000000a00 */
[----:B0-----:R-:W-:-:S04]  /*05e0*/  IMAD.WIDE.U32 R2, R2, 0x400, R4 ;  /* 0x0000040002027825 */ /* 0x001fc800078e0004 */
[----:B------:R-:W-:-:S04]  /*05f0*/  IMAD.WIDE R2, R0, 0x2, R2 ;  /* 0x0000000200027825 */ /* 0x000fc800078e0202 */
[----:B--2---:R-:W-:-:S05]  /*0600*/  HFMA2 R12, -R9.H1_H1, R6.H0_H0, R12.H0_H0 ;  /* 0x20000006090c7231 */ /* 0x004fca0000040d0c */
[----:B------:R-:W-:Y:S01]  /*0610*/  STG.E.U16 desc[UR4][R2.64], R12 ;  /* 0x0000000c02007986 */ /* 0x000fe2000c101504 */
[----:B------:R-:W-:Y:S05]  /*0620*/  EXIT ;  /* 0x000000000000794d */ /* 0x000fea0003800000 */
.L_x_4:
        /* <DEDUP_REMOVED lines=13> */
.L_x_9:


//--------------------- .nv.shared.reserved.0     --------------------------
	.section	.nv.shared.reserved.0,"aw",@nobits
	.weak		__nv_reservedSMEM_offset_0_alias
	.size		__nv_reservedSMEM_offset_0_alias, 0, 64
	.other		__nv_reservedSMEM_offset_0_alias,@"STO_CUDA_RESERVED_SHARED STV_DEFAULT"
__nv_reservedSMEM_offset_0_alias:
	.zero		0
	.zero		64


//--------------------- .nv.global                --------------------------
	.section	.nv.global,"aw",@nobits
.nv.global:
	.type		_ZN28_INTERNAL_865cf0a7_4_k_cu_it6thrust24THRUST_300001_SM_1000_NS12placeholders2_8E,@object
	.size		_ZN28_INTERNAL_865cf0a7_4_k_cu_it6thrust24THRUST_300001_SM_1000_NS12placeholders2_8E,(_ZN28_INTERNAL_865cf0a7_4_k_cu_it4cuda3std3__430_GLOBAL__N__865cf0a7_4_k_cu_it6ignoreE - _ZN28_INTERNAL_865cf0a7_4_k_cu_it6thrust24THRUST_300001_SM_1000_NS12placeholders2_8E)
_ZN28_INTERNAL_865cf0a7_4_k_cu_it6thrust24THRUST_300001_SM_1000_NS12placeholders2_8E:
	.zero		1
	.type		_ZN28_INTERNAL_865cf0a7_4_k_cu_it4cuda3std3__430_GLOBAL__N__865cf0a7_4_k_cu_it6ignoreE,@object
	.size		_ZN28_INTERNAL_865cf0a7_4_k_cu_it4cuda3std3__430_GLOBAL__N__865cf0a7_4_k_cu_it6ignoreE,(_ZN28_INTERNAL_865cf0a7_4_k_cu_it4cuda3std6ranges3__45__cpo4dataE - _ZN28_INTERNAL_865cf0a7_4_k_cu_it4cuda3std3__430_GLOBAL__N__865cf0a7_4_k_cu_it6ignoreE)
_ZN28_INTERNAL_865cf0a7_4_k_cu_it4cuda3std3__430_GLOBAL__N__865cf0a7_4_k_cu_it6ignoreE:
	.zero		1
	.type		_ZN28_INTERNAL_865cf0a7_4_k_cu_it4cuda3std6ranges3__45__cpo4dataE,@object
	.size		_ZN28_INTERNAL_865cf0a7_4_k_cu_it4cuda3std6ranges3__45__cpo4dataE,(_ZN28_INTERNAL_865cf0a7_4_k_cu_it6thrust24THRUST_300001_SM_1000_NS6system3cpp3parE - _ZN28_INTERNAL_865cf0a7_4_k_cu_it4cuda3std6ranges3__45__cpo4dataE)
_ZN28_INTERNAL_865cf0a7_4_k_cu_it4cuda3std6ranges3__45__cpo4dataE:
	.zero		1
	.type		_ZN28_INTERNAL_865cf0a7_4_k_cu_it6thrust24THRUST_300001_SM_1000_NS6system3cpp3parE,@object
	.size		_ZN28_INTERNAL_865cf0a7_4_k_cu_it6thrust24THRUST_300001_SM_1000_NS6system3cpp3parE,(_ZN28_INTERNAL_865cf0a7_4_k_cu_it4cuda3std3__45__cpo5beginE - _ZN28_INTERNAL_865cf0a7_4_k_cu_it6thrust24THRUST_300001_SM_1000_NS6system3cpp3parE)
_ZN28_INTERNAL_865cf0a7_4_k_cu_it6thrust24THRUST_300001_SM_1000_NS6system3cpp3parE:
	.zero		1
	.type		_ZN28_INTERNAL_865cf0a7_4_k_cu_it4cuda3std3__45__cpo5beginE,@object
	.size		_ZN28_INTERNAL_865cf0a7_4_k_cu_it4cuda3std3__45__cpo5beginE,(_ZN28_INTERNAL_865cf0a7_4_k_cu_it4cuda3std6ranges3__45__cpo5beginE - _ZN28_INTERNAL_865cf0a7_4_k_cu_it4cuda3std3__45__cpo5beginE)
_ZN28_INTERNAL_865cf0a7_4_k_cu_it4cuda3std3__45__cpo5beginE:
	.zero		1
	.type		_ZN28_INTERNAL_865cf0a7_4_k_cu_it4cuda3std6ranges3__45__cpo5beginE,@object
	.size		_ZN28_INTERNAL_865cf0a7_4_k_cu_it4cuda3std6ranges3__45__cpo5beginE,(_ZN28_INTERNAL_865cf0a7_4_k_cu_it6thrust24THRUST_300001_SM_1000_NS6deviceE - _ZN28_INTERNAL_865cf0a7_4_k_cu_it4cuda3std6ranges3__45__cpo5beginE)
_ZN28_INTERNAL_865cf0a7_4_k_cu_it4cuda3std6ranges3__45__cpo5beginE:
	.zero		1
	.type		_ZN28_INTERNAL_865cf0a7_4_k_cu_it6thrust24THRUST_300001_SM_1000_NS6deviceE,@object
	.size		_ZN28_INTERNAL_865cf0a7_4_k_cu_it6thrust24THRUST_300001_SM_1000_NS6deviceE,(_ZN28_INTERNAL_865cf0a7_4_k_cu_it4cuda3std3__47nulloptE - _ZN28_INTERNAL_865cf0a7_4_k_cu_it6thrust24THRUST_300001_SM_1000_NS6deviceE)
_ZN28_INTERNAL_865cf0a7_4_k_cu_it6thrust24THRUST_300001_SM_1000_NS6deviceE:
	.zero		1
	.type		_ZN28_INTERNAL_865cf0a7_4_k_cu_it4cuda3std3__47nulloptE,@object
	.size		_ZN28_INTERNAL_865cf0a7_4_k_cu_it4cuda3std3__47nulloptE,(_ZN28_INTERNAL_865cf0a7_4_k_cu_it4cuda3std6ranges3__45__cpo8distanceE - _ZN28_INTERNAL_865cf0a7_4_k_cu_it4cuda3std3__47nulloptE)
_ZN28_INTERNAL_865cf0a7_4_k_cu_it4cuda3std3__47nulloptE:
	.zero		1
	.type		_ZN28_INTERNAL_865cf0a7_4_k_cu_it4cuda3std6ranges3__45__cpo8distanceE,@object
	.size		_ZN28_INTERNAL_865cf0a7_4_k_cu_it4cuda3std6ranges3__45__cpo8distanceE,(_ZN28_INTERNAL_865cf0a7_4_k_cu_it6thrust24THRUST_300001_SM_1000_NS12placeholders2_4E - _ZN28_INTERNAL_865cf0a7_4_k_cu_it4cuda3std6ranges3__45__cpo8distanceE)
_ZN28_INTERNAL_865cf0a7_4_k_cu_it4cuda3std6ranges3__45__cpo8distanceE:
	.zero		1
	.type		_ZN28_INTERNAL_865cf0a7_4_k_cu_it6thrust24THRUST_300001_SM_1000_NS12placeholders2_4E,@object
	.size		_ZN28_INTERNAL_865cf0a7_4_k_cu_it6thrust24THRUST_300001_SM_1000_NS12placeholders2_4E,(_ZN28_INTERNAL_865cf0a7_4_k_cu_it4cuda3std3__45__cpo6rbeginE - _ZN28_INTERNAL_865cf0a7_4_k_cu_it6thrust24THRUST_300001_SM_1000_NS12placeholders2_4E)
_ZN28_INTERNAL_865cf0a7_4_k_cu_it6thrust24THRUST_300001_SM_1000_NS12placeholders2_4E:
	.zero		1
	.type		_ZN28_INTERNAL_865cf0a7_4_k_cu_it4cuda3std3__45__cpo6rbeginE,@object
	.size		_ZN28_INTERNAL_865cf0a7_4_k_cu_it4cuda3std3__45__cpo6rbeginE,(_ZN28_INTERNAL_865cf0a7_4_k_cu_it4cuda3std6ranges3__45__cpo7advanceE - _ZN28_INTERNAL_865cf0a7_4_k_cu_it4cuda3std3__45__cpo6rbeginE)
_ZN28_INTERNAL_865cf0a7_4_k_cu_it4cuda3std3__45__cpo6rbeginE:
	.zero		1
	.type		_ZN28_INTERNAL_865cf0a7_4_k_cu_it4cuda3std6ranges3__45__cpo7advanceE,@object
	.size		_ZN28_INTERNAL_865cf0a7_4_k_cu_it4cuda3std6ranges3__45__cpo7advanceE,(_ZN28_INTERNAL_865cf0a7_4_k_cu_it6thrust24THRUST_300001_SM_1000_NS12placeholders3_10E - _ZN28_INTERNAL_865cf0a7_4_k_cu_it4cuda3std6ranges3__45__cpo7advanceE)
_ZN28_INTERNAL_865cf0a7_4_k_cu_it4cuda3std6ranges3__45__cpo7advanceE:
	.zero		1
	.type		_ZN28_INTERNAL_865cf0a7_4_k_cu_it6thrust24THRUST_300001_SM_1000_NS12placeholders3_10E,@object
	.size		_ZN28_INTERNAL_865cf0a7_4_k_cu_it6thrust24THRUST_300001_SM_1000_NS12placeholders3_10E,(_ZN28_INTERNAL_865cf0a7_4_k_cu_it4cuda3std3__48in_placeE - _ZN28_INTERNAL_865cf0a7_4_k_cu_it6thrust24THRUST_300001_SM_1000_NS12placeholders3_10E)
_ZN28_INTERNAL_865cf0a7_4_k_cu_it6thrust24THRUST_300001_SM_1000_NS12placeholders3_10E:
	.zero		1
	.type		_ZN28_INTERNAL_865cf0a7_4_k_cu_it4cuda3std3__48in_placeE,@object
	.size		_ZN28_INTERNAL_865cf0a7_4_k_cu_it4cuda3std3__48in_placeE,(_ZN28_INTERNAL_865cf0a7_4_k_cu_it4cuda3std6ranges3__45__cpo4sizeE - _ZN28_INTERNAL_865cf0a7_4_k_cu_it4cuda3std3__48in_placeE)
_ZN28_INTERNAL_865cf0a7_4_k_cu_it4cuda3std3__48in_placeE:
	.zero		1
	.type		_ZN28_INTERNAL_865cf0a7_4_k_cu_it4cuda3std6ranges3__45__cpo4sizeE,@object
	.size		_ZN28_INTERNAL_865cf0a7_4_k_cu_it4cuda3std6ranges3__45__cpo4sizeE,(_ZN28_INTERNAL_865cf0a7_4_k_cu_it6thrust24THRUST_300001_SM_1000_NS12placeholders2_2E - _ZN28_INTERNAL_865cf0a7_4_k_cu_it4cuda3std6ranges3__45__cpo4sizeE)
_ZN28_INTERNAL_865cf0a7_4_k_cu_it4cuda3std6ranges3__45__cpo4sizeE:
	.zero		1
	.type		_ZN28_INTERNAL_865cf0a7_4_k_cu_it6thrust24THRUST_300001_SM_1000_NS12placeholders2_2E,@object
	.size		_ZN28_INTERNAL_865cf0a7_4_k_cu_it6thrust24THRUST_300001_SM_1000_NS12placeholders2_2E,(_ZN28_INTERNAL_865cf0a7_4_k_cu_it4cuda3std3__45__cpo6cbeginE - _ZN28_INTERNAL_865cf0a7_4_k_cu_it6thrust24THRUST_300001_SM_1000_NS12placeholders2_2E)
_ZN28_INTERNAL_865cf0a7_4_k_cu_it6thrust24THRUST_300001_SM_1000_NS12placeholders2_2E:
	.zero		1
	.type		_ZN28_INTERNAL_865cf0a7_4_k_cu_it4cuda3std3__45__cpo6cbeginE,@object
	.size		_ZN28_INTERNAL_865cf0a7_4_k_cu_it4cuda3std3__45__cpo6cbeginE,(_ZN28_INTERNAL_865cf0a7_4_k_cu_it4cuda3std6ranges3__45__cpo6cbeginE - _ZN28_INTERNAL_865cf0a7_4_k_cu_it4cuda3std3__45__cpo6cbeginE)
_ZN28_INTERNAL_865cf0a7_4_k_cu_it4cuda3std3__45__cpo6cbeginE:
	.zero		1
	.type		_ZN28_INTERNAL_865cf0a7_4_k_cu_it4cuda3std6ranges3__45__cpo6cbeginE,@object
	.size		_ZN28_INTERNAL_865cf0a7_4_k_cu_it4cuda3std6ranges3__45__cpo6cbeginE,(_ZN28_INTERNAL_865cf0a7_4_k_cu_it6thrust24THRUST_300001_SM_1000_NS12placeholders2_6E - _ZN28_INTERNAL_865cf0a7_4_k_cu_it4cuda3std6ranges3__45__cpo6cbeginE)
_ZN28_INTERNAL_865cf0a7_4_k_cu_it4cuda3std6ranges3__45__cpo6cbeginE:
	.zero		1
	.type		_ZN28_INTERNAL_865cf0a7_4_k_cu_it6thrust24THRUST_300001_SM_1000_NS12placeholders2_6E,@object
	.size		_ZN28_INTERNAL_865cf0a7_4_k_cu_it6thrust24THRUST_300001_SM_1000_NS12placeholders2_6E,(_ZN28_INTERNAL_865cf0a7_4_k_cu_it4cuda3std3__45__cpo7crbeginE - _ZN28_INTERNAL_865cf0a7_4_k_cu_it6thrust24THRUST_300001_SM_1000_NS12placeholders2_6E)
_ZN28_INTERNAL_865cf0a7_4_k_cu_it6thrust24THRUST_300001_SM_1000_NS12placeholders2_6E:
	.zero		1
	.type		_ZN28_INTERNAL_865cf0a7_4_k_cu_it4cuda3std3__45__cpo7crbeginE,@object
	.size		_ZN28_INTERNAL_865cf0a7_4_k_cu_it4cuda3std3__45__cpo7crbeginE,(_ZN28_INTERNAL_865cf0a7_4_k_cu_it4cuda3std6ranges3__45__cpo4nextE - _ZN28_INTERNAL_865cf0a7_4_k_cu_it4cuda3std3__45__cpo7crbeginE)
_ZN28_INTERNAL_865cf0a7_4_k_cu_it4cuda3std3__45__cpo7crbeginE:
	.zero		1
	.type		_ZN28_INTERNAL_865cf0a7_4_k_cu_it4cuda3std6ranges3__45__cpo4nextE,@object
	.size		_ZN28_INTERNAL_865cf0a7_4_k_cu_it4cuda3std6ranges3__45__cpo4nextE,(_ZN28_INTERNAL_865cf0a7_4_k_cu_it4cuda3std6ranges3__45__cpo4swapE - _ZN28_INTERNAL_865cf0a7_4_k_cu_it4cuda3std6ranges3__45__cpo4nextE)
_ZN28_INTERNAL_865cf0a7_4_k_cu_it4cuda3std6ranges3__45__cpo4nextE:
	.zero		1
	.type		_ZN28_INTERNAL_865cf0a7_4_k_cu_it4cuda3std6ranges3__45__cpo4swapE,@object
	.size		_ZN28_INTERNAL_865cf0a7_4_k_cu_it4cuda3std6ranges3__45__cpo4swapE,(_ZN28_INTERNAL_865cf0a7_4_k_cu_it6thrust24THRUST_300001_SM_1000_NS8cuda_cub10par_nosyncE - _ZN28_INTERNAL_865cf0a7_4_k_cu_it4cuda3std6ranges3__45__cpo4swapE)
_ZN28_INTERNAL_865cf0a7_4_k_cu_it4cuda3std6ranges3__45__cpo4swapE:
	.zero		1
	.type		_ZN28_INTERNAL_865cf0a7_4_k_cu_it6thrust24THRUST_300001_SM_1000_NS8cuda_cub10par_nosyncE,@object
	.size		_ZN28_INTERNAL_865cf0a7_4_k_cu_it6thrust24THRUST_300001_SM_1000_NS8cuda_cub10par_nosyncE,(_ZN28_INTERNAL_865cf0a7_4_k_cu_it6thrust24THRUST_300001_SM_1000_NS3seqE - _ZN28_INTERNAL_865cf0a7_4_k_cu_it6thrust24THRUST_300001_SM_1000_NS8cuda_cub10par_nosyncE)
_ZN28_INTERNAL_865cf0a7_4_k_cu_it6thrust24THRUST_300001_SM_1000_NS8cuda_cub10par_nosyncE:
	.zero		1
	.type		_ZN28_INTERNAL_865cf0a7_4_k_cu_it6thrust24THRUST_300001_SM_1000_NS3seqE,@object
	.size		_ZN28_INTERNAL_865cf0a7_4_k_cu_it6thrust24THRUST_300001_SM_1000_NS3seqE,(_ZN28_INTERNAL_865cf0a7_4_k_cu_it4cuda3std3__420unreachable_sentinelE - _ZN28_INTERNAL_865cf0a7_4_k_cu_it6thrust24THRUST_300001_SM_1000_NS3seqE)
_ZN28_INTERNAL_865cf0a7_4_k_cu_it6thrust24THRUST_300001_SM_1000_NS3seqE:
	.zero		1
	.type		_ZN28_INTERNAL_865cf0a7_4_k_cu_it4cuda3std3__420unreachable_sentinelE,@object
	.size		_ZN28_INTERNAL_865cf0a7_4_k_cu_it4cuda3std3__420unreachable_sentinelE,(_ZN28_INTERNAL_865cf0a7_4_k_cu_it4cuda3std6ranges3__45__cpo5ssizeE - _ZN28_INTERNAL_865cf0a7_4_k_cu_it4cuda3std3__420unreachable_sentinelE)
_ZN28_INTERNAL_865cf0a7_4_k_cu_it4cuda3std3__420unreachable_sentinelE:
	.zero		1
	.type		_ZN28_INTERNAL_865cf0a7_4_k_cu_it4cuda3std6ranges3__45__cpo5ssizeE,@object
	.size		_ZN28_INTERNAL_865cf0a7_4_k_cu_it4cuda3std6ranges3__45__cpo5ssizeE,(_ZN28_INTERNAL_865cf0a7_4_k_cu_it6thrust24THRUST_300001_SM_1000_NS12placeholders2_3E - _ZN28_INTERNAL_865cf0a7_4_k_cu_it4cuda3std6ranges3__45__cpo5ssizeE)
_ZN28_INTERNAL_865cf0a7_4_k_cu_it4cuda3std6ranges3__45__cpo5ssizeE:
	.zero		1
	.type		_ZN28_INTERNAL_865cf0a7_4_k_cu_it6thrust24THRUST_300001_SM_1000_NS12placeholders2_3E,@object
	.size		_ZN28_INTERNAL_865cf0a7_4_k_cu_it6thrust24THRUST_300001_SM_1000_NS12placeholders2_3E,(_ZN28_INTERNAL_865cf0a7_4_k_cu_it4cuda3std3__45__cpo4cendE - _ZN28_INTERNAL_865cf0a7_4_k_cu_it6thrust24THRUST_300001_SM_1000_NS12placeholders2_3E)
_ZN28_INTERNAL_865cf0a7_4_k_cu_it6thrust24THRUST_300001_SM_1000_NS12placeholders2_3E:
	.zero		1
	.type		_ZN28_INTERNAL_865cf0a7_4_k_cu_it4cuda3std3__45__cpo4cendE,@object
	.size		_ZN28_INTERNAL_865cf0a7_4_k_cu_it4cuda3std3__45__cpo4cendE,(_ZN28_INTERNAL_865cf0a7_4_k_cu_it4cuda3std6ranges3__45__cpo4cendE - _ZN28_INTERNAL_865cf0a7_4_k_cu_it4cuda3std3__45__cpo4cendE)
_ZN28_INTERNAL_865cf0a7_4_k_cu_it4cuda3std3__45__cpo4cendE:
	.zero		1
	.type		_ZN28_INTERNAL_865cf0a7_4_k_cu_it4cuda3std6ranges3__45__cpo4cendE,@object
	.size		_ZN28_INTERNAL_865cf0a7_4_k_cu_it4cuda3std6ranges3__45__cpo4cendE,(_ZN28_INTERNAL_865cf0a7_4_k_cu_it6thrust24THRUST_300001_SM_1000_NS12placeholders2_7E - _ZN28_INTERNAL_865cf0a7_4_k_cu_it4cuda3std6ranges3__45__cpo4cendE)
_ZN28_INTERNAL_865cf0a7_4_k_cu_it4cuda3std6ranges3__45__cpo4cendE:
	.zero		1
	.type		_ZN28_INTERNAL_865cf0a7_4_k_cu_it6thrust24THRUST_300001_SM_1000_NS12placeholders2_7E,@object
	.size		_ZN28_INTERNAL_865cf0a7_4_k_cu_it6thrust24THRUST_300001_SM_1000_NS12placeholders2_7E,(_ZN28_INTERNAL_865cf0a7_4_k_cu_it4cuda3std3__45__cpo5crendE - _ZN28_INTERNAL_865cf0a7_4_k_cu_it6thrust24THRUST_300001_SM_1000_NS12placeholders2_7E)
_ZN28_INTERNAL_865cf0a7_4_k_cu_it6thrust24THRUST_300001_SM_1000_NS12placeholders2_7E:
	.zero		1
	.type		_ZN28_INTERNAL_865cf0a7_4_k_cu_it4cuda3std3__45__cpo5crendE,@object
	.size		_ZN28_INTERNAL_865cf0a7_4_k_cu_it4cuda3std3__45__cpo5crendE,(_ZN28_INTERNAL_865cf0a7_4_k_cu_it4cuda3std6ranges3__45__cpo4prevE - _ZN28_INTERNAL_865cf0a7_4_k_cu_it4cuda3std3__45__cpo5crendE)
_ZN28_INTERNAL_865cf0a7_4_k_cu_it4cuda3std3__45__cpo5crendE:
	.zero		1
	.type		_ZN28_INTERNAL_865cf0a7_4_k_cu_it4cuda3std6ranges3__45__cpo4prevE,@object
	.size		_ZN28_INTERNAL_865cf0a7_4_k_cu_it4cuda3std6ranges3__45__cpo4prevE,(_ZN28_INTERNAL_865cf0a7_4_k_cu_it4cuda3std6ranges3__45__cpo9iter_moveE - _ZN28_INTERNAL_865cf0a7_4_k_cu_it4cuda3std6ranges3__45__cpo4prevE)
_ZN28_INTERNAL_865cf0a7_4_k_cu_it4cuda3std6ranges3__45__cpo4prevE:
	.zero		1
	.type		_ZN28_INTERNAL_865cf0a7_4_k_cu_it4cuda3std6ranges3__45__cpo9iter_moveE,@object
	.size		_ZN28_INTERNAL_865cf0a7_4_k_cu_it4cuda3std6ranges3__45__cpo9iter_moveE,(_ZN28_INTERNAL_865cf0a7_4_k_cu_it6thrust24THRUST_300001_SM_1000_NS6system6detail10sequential3seqE - _ZN28_INTERNAL_865cf0a7_4_k_cu_it4cuda3std6ranges3__45__cpo9iter_moveE)
_ZN28_INTERNAL_865cf0a7_4_k_cu_it4cuda3std6ranges3__45__cpo9iter_moveE:
	.zero		1
	.type		_ZN28_INTERNAL_865cf0a7_4_k_cu_it6thrust24THRUST_300001_SM_1000_NS6system6detail10sequential3seqE,@object
	.size		_ZN28_INTERNAL_865cf0a7_4_k_cu_it6thrust24THRUST_300001_SM_1000_NS6system6detail10sequential3seqE,(_ZN28_INTERNAL_865cf0a7_4_k_cu_it6thrust24THRUST_300001_SM_1000_NS12placeholders2_9E - _ZN28_INTERNAL_865cf0a7_4_k_cu_it6thrust24THRUST_300001_SM_1000_NS6system6detail10sequential3seqE)
_ZN28_INTERNAL_865cf0a7_4_k_cu_it6thrust24THRUST_300001_SM_1000_NS6system6detail10sequential3seqE:
	.zero		1
	.type		_ZN28_INTERNAL_865cf0a7_4_k_cu_it6thrust24THRUST_300001_SM_1000_NS12placeholders2_9E,@object
	.size		_ZN28_INTERNAL_865cf0a7_4_k_cu_it6thrust24THRUST_300001_SM_1000_NS12placeholders2_9E,(_ZN28_INTERNAL_865cf0a7_4_k_cu_it4cuda3std3__419piecewise_constructE - _ZN28_INTERNAL_865cf0a7_4_k_cu_it6thrust24THRUST_300001_SM_1000_NS12placeholders2_9E)
_ZN28_INTERNAL_865cf0a7_4_k_cu_it6thrust24THRUST_300001_SM_1000_NS12placeholders2_9E:
	.zero		1
	.type		_ZN28_INTERNAL_865cf0a7_4_k_cu_it4cuda3std3__419piecewise_constructE,@object
	.size		_ZN28_INTERNAL_865cf0a7_4_k_cu_it4cuda3std3__419piecewise_constructE,(_ZN28_INTERNAL_865cf0a7_4_k_cu_it4cuda3std6ranges3__45__cpo5cdataE - _ZN28_INTERNAL_865cf0a7_4_k_cu_it4cuda3std3__419piecewise_constructE)
_ZN28_INTERNAL_865cf0a7_4_k_cu_it4cuda3std3__419piecewise_constructE:
	.zero		1
	.type		_ZN28_INTERNAL_865cf0a7_4_k_cu_it4cuda3std6ranges3__45__cpo5cdataE,@object
	.size		_ZN28_INTERNAL_865cf0a7_4_k_cu_it4cuda3std6ranges3__45__cpo5cdataE,(_ZN28_INTERNAL_865cf0a7_4_k_cu_it6thrust24THRUST_300001_SM_1000_NS12placeholders2_1E - _ZN28_INTERNAL_865cf0a7_4_k_cu_it4cuda3std6ranges3__45__cpo5cdataE)
_ZN28_INTERNAL_865cf0a7_4_k_cu_it4cuda3std6ranges3__45__cpo5cdataE:
	.zero		1
	.type		_ZN28_INTERNAL_865cf0a7_4_k_cu_it6thrust24THRUST_300001_SM_1000_NS12placeholders2_1E,@object
	.size		_ZN28_INTERNAL_865cf0a7_4_k_cu_it6thrust24THRUST_300001_SM_1000_NS12placeholders2_1E,(_ZN28_INTERNAL_865cf0a7_4_k_cu_it4cuda3std3__45__cpo3endE - _ZN28_INTERNAL_865cf0a7_4_k_cu_it6thrust24THRUST_300001_SM_1000_NS12placeholders2_1E)
_ZN28_INTERNAL_865cf0a7_4_k_cu_it6thrust24THRUST_300001_SM_1000_NS12placeholders2_1E:
	.zero		1
	.type		_ZN28_INTERNAL_865cf0a7_4_k_cu_it4cuda3std3__45__cpo3endE,@object
	.size		_ZN28_INTERNAL_865cf0a7_4_k_cu_it4cuda3std3__45__cpo3endE,(_ZN28_INTERNAL_865cf0a7_4_k_cu_it4cuda3std6ranges3__45__cpo3endE - _ZN28_INTERNAL_865cf0a7_4_k_cu_it4cuda3std3__45__cpo3endE)
_ZN28_INTERNAL_865cf0a7_4_k_cu_it4cuda3std3__45__cpo3endE:
	.zero		1
	.type		_ZN28_INTERNAL_865cf0a7_4_k_cu_it4cuda3std6ranges3__45__cpo3endE,@object
	.size		_ZN28_INTERNAL_865cf0a7_4_k_cu_it4cuda3std6ranges3__45__cpo3endE,(_ZN28_INTERNAL_865cf0a7_4_k_cu_it6thrust24THRUST_300001_SM_1000_NS12placeholders2_5E - _ZN28_INTERNAL_865cf0a7_4_k_cu_it4cuda3std6ranges3__45__cpo3endE)
_ZN28_INTERNAL_865cf0a7_4_k_cu_it4cuda3std6ranges3__45__cpo3endE:
	.zero		1
	.type		_ZN28_INTERNAL_865cf0a7_4_k_cu_it6thrust24THRUST_300001_SM_1000_NS12placeholders2_5E,@object
	.size		_ZN28_INTERNAL_865cf0a7_4_k_cu_it6thrust24THRUST_300001_SM_1000_NS12placeholders2_5E,(_ZN28_INTERNAL_865cf0a7_4_k_cu_it4cuda3std3__45__cpo4rendE - _ZN28_INTERNAL_865cf0a7_4_k_cu_it6thrust24THRUST_300001_SM_1000_NS12placeholders2_5E)
_ZN28_INTERNAL_865cf0a7_4_k_cu_it6thrust24THRUST_300001_SM_1000_NS12placeholders2_5E:
	.zero		1
	.type		_ZN28_INTERNAL_865cf0a7_4_k_cu_it4cuda3std3__45__cpo4rendE,@object
	.size		_ZN28_INTERNAL_865cf0a7_4_k_cu_it4cuda3std3__45__cpo4rendE,(_ZN28_INTERNAL_865cf0a7_4_k_cu_it4cuda3std6ranges3__45__cpo9iter_swapE - _ZN28_INTERNAL_865cf0a7_4_k_cu_it4cuda3std3__45__cpo4rendE)
_ZN28_INTERNAL_865cf0a7_4_k_cu_it4cuda3std3__45__cpo4rendE:
	.zero		1
	.type		_ZN28_INTERNAL_865cf0a7_4_k_cu_it4cuda3std6ranges3__45__cpo9iter_swapE,@object
	.size		_ZN28_INTERNAL_865cf0a7_4_k_cu_it4cuda3std6ranges3__45__cpo9iter_swapE,(_ZN28_INTERNAL_865cf0a7_4_k_cu_it4cuda3std3__48unexpectE - _ZN28_INTERNAL_865cf0a7_4_k_cu_it4cuda3std6ranges3__45__cpo9iter_swapE)
_ZN28_INTERNAL_865cf0a7_4_k_cu_it4cuda3std6ranges3__45__cpo9iter_swapE:
	.zero		1
	.type		_ZN28_INTERNAL_865cf0a7_4_k_cu_it4cuda3std3__48unexpectE,@object
	.size		_ZN28_INTERNAL_865cf0a7_4_k_cu_it4cuda3std3__48unexpectE,(_ZN28_INTERNAL_865cf0a7_4_k_cu_it6thrust24THRUST_300001_SM_1000_NS8cuda_cub3parE - _ZN28_INTERNAL_865cf0a7_4_k_cu_it4cuda3std3__48unexpectE)
_ZN28_INTERNAL_865cf0a7_4_k_cu_it4cuda3std3__48unexpectE:
	.zero		1
	.type		_ZN28_INTERNAL_865cf0a7_4_k_cu_it6thrust24THRUST_300001_SM_1000_NS8cuda_cub3parE,@object
	.size		_ZN28_INTERNAL_865cf0a7_4_k_cu_it6thrust24THRUST_300001_SM_1000_NS8cuda_cub3parE,(.L_29 - _ZN28_INTERNAL_865cf0a7_4_k_cu_it6thrust24THRUST_300001_SM_1000_NS8cuda_cub3parE)
_ZN28_INTERNAL_865cf0a7_4_k_cu_it6thrust24THRUST_300001_SM_1000_NS8cuda_cub3parE:
	.zero		1
.L_29:


//--------------------- .nv.constant0._ZN3cub18CUB_300001_SM_10006detail11EmptyKernelIvEEvv --------------------------
	.section	.nv.constant0._ZN3cub18CUB_300001_SM_10006detail11EmptyKernelIvEEvv,"a",@progbits
	.sectionflags	@""
	.align	4
.nv.constant0._ZN3cub18CUB_300001_SM_10006detail11EmptyKernelIvEEvv:
	.zero		896


//--------------------- .nv.constant0._Z9half_phi2P6__halfS0_S0_S0_S0_S0_S_S_S_S_S_S_S_S_S_S_S_ --------------------------
	.section	.nv.constant0._Z9half_phi2P6__halfS0_S0_S0_S0_S0_S_S_S_S_S_S_S_S_S_S_S_,"a",@progbits
	.sectionflags	@""
	.align	4
.nv.constant0._Z9half_phi2P6__halfS0_S0_S0_S0_S0_S_S_S_S_S_S_S_S_S_S_S_:
	.zero		966


//--------------------- .nv.constant0._Z9half_phi1P6__halfS0_S0_S0_S0_S0_S_S_S_S_S_S_S_S_S_S_S_ --------------------------
	.section	.nv.constant0._Z9half_phi1P6__halfS0_S0_S0_S0_S0_S_S_S_S_S_S_S_S_S_S_S_,"a",@progbits
	.sectionflags	@""
	.align	4
.nv.constant0._Z9half_phi1P6__halfS0_S0_S0_S0_S0_S_S_S_S_S_S_S_S_S_S_S_:
	.zero		966


//--------------------- .nv.constant0._Z9half_con2P6__halfS0_S0_S0_S0_S_S_S_S_S_S_S_S_S_S_S_S_S_S_ --------------------------
	.section	.nv.constant0._Z9half_con2P6__halfS0_S0_S0_S0_S_S_S_S_S_S_S_S_S_S_S_S_S_S_,"a",@progbits
	.sectionflags	@""
	.align	4
.nv.constant0._Z9half_con2P6__halfS0_S0_S0_S0_S_S_S_S_S_S_S_S_S_S_S_S_S_S_:
	.zero		964


//--------------------- .nv.constant0._Z9half_con1P6__halfS0_S0_S0_S0_S0_S_S_S_S_S_S_S_S_ --------------------------
	.section	.nv.constant0._Z9half_con1P6__halfS0_S0_S0_S0_S0_S_S_S_S_S_S_S_S_,"a",@progbits
	.sectionflags	@""
	.align	4
.nv.constant0._Z9half_con1P6__halfS0_S0_S0_S0_S0_S_S_S_S_S_S_S_S_:
	.zero		960


//--------------------- SYMBOLS --------------------------

	.type		.nv.reservedSmem.offset0,@object
	.size		.nv.reservedSmem.offset0,0x4
